	.headerflags	@"EF_CUDA_TEXMODE_UNIFIED EF_CUDA_64BIT_ADDRESS EF_CUDA_SM80 EF_CUDA_VIRTUAL_SM(EF_CUDA_SM80)"
	.elftype	@"ET_EXEC"


//--------------------- .nv.info                  --------------------------
	.section	.nv.info,"",@"SHT_CUDA_INFO"
	.align	4


	//----- nvinfo : EIATTR_REGCOUNT
	.align		4
        /*0000*/ 	.byte	0x04, 0x2f
        /*0002*/ 	.short	(.L_1 - .L_0)
	.align		4
.L_0:
        /*0004*/ 	.word	index@(candidate3)
        /*0008*/ 	.word	0x00000047


	//----- nvinfo : EIATTR_MAX_STACK_SIZE
	.align		4
.L_1:
        /*000c*/ 	.byte	0x04, 0x23
        /*000e*/ 	.short	(.L_3 - .L_2)
	.align		4
.L_2:
        /*0010*/ 	.word	index@(candidate3)
        /*0014*/ 	.word	0x00000000


	//----- nvinfo : EIATTR_MIN_STACK_SIZE
	.align		4
.L_3:
        /*0018*/ 	.byte	0x04, 0x12
        /*001a*/ 	.short	(.L_5 - .L_4)
	.align		4
.L_4:
        /*001c*/ 	.word	index@(candidate3)
        /*0020*/ 	.word	0x00000000


	//----- nvinfo : EIATTR_FRAME_SIZE
	.align		4
.L_5:
        /*0024*/ 	.byte	0x04, 0x11
        /*0026*/ 	.short	(.L_7 - .L_6)
	.align		4
.L_6:
        /*0028*/ 	.word	index@(candidate3)
        /*002c*/ 	.word	0x00000000
.L_7:


//--------------------- .nv.info.candidate3       --------------------------
	.section	.nv.info.candidate3,"",@"SHT_CUDA_INFO"
	.align	4


	//----- nvinfo : EIATTR_CUDA_API_VERSION
	.align		4
        /*0000*/ 	.byte	0x04, 0x37
        /*0002*/ 	.short	(.L_9 - .L_8)
.L_8:
        /*0004*/ 	.word	0x00000075


	//----- nvinfo : EIATTR_SW2861232_WAR
	.align		4
.L_9:
        /*0008*/ 	.byte	0x01, 0x35
	.zero		2


	//----- nvinfo : EIATTR_PARAM_CBANK
	.align		4
        /*000c*/ 	.byte	0x04, 0x0a
        /*000e*/ 	.short	(.L_11 - .L_10)
	.align		4
.L_10:
        /*0010*/ 	.word	index@(.nv.constant0.candidate3)
        /*0014*/ 	.short	0x0160
        /*0016*/ 	.short	0x0018


	//----- nvinfo : EIATTR_CBANK_PARAM_SIZE
	.align		4
.L_11:
        /*0018*/ 	.byte	0x03, 0x19
        /*001a*/ 	.short	0x0018


	//----- nvinfo : EIATTR_KPARAM_INFO
	.align		4
        /*001c*/ 	.byte	0x04, 0x17
        /*001e*/ 	.short	(.L_13 - .L_12)
.L_12:
        /*0020*/ 	.word	0x00000000
        /*0024*/ 	.short	0x0002
        /*0026*/ 	.short	0x0010
        /*0028*/ 	.byte	0x00, 0xf0, 0x21, 0x00


	//----- nvinfo : EIATTR_KPARAM_INFO
	.align		4
.L_13:
        /*002c*/ 	.byte	0x04, 0x17
        /*002e*/ 	.short	(.L_15 - .L_14)
.L_14:
        /*0030*/ 	.word	0x00000000
        /*0034*/ 	.short	0x0001
        /*0036*/ 	.short	0x0008
        /*0038*/ 	.byte	0x00, 0xf0, 0x21, 0x00


	//----- nvinfo : EIATTR_KPARAM_INFO
	.align		4
.L_15:
        /*003c*/ 	.byte	0x04, 0x17
        /*003e*/ 	.short	(.L_17 - .L_16)
.L_16:
        /*0040*/ 	.word	0x00000000
        /*0044*/ 	.short	0x0000
        /*0046*/ 	.short	0x0000
        /*0048*/ 	.byte	0x00, 0xf0, 0x21, 0x00


	//----- nvinfo : EIATTR_MAXREG_COUNT
	.align		4
.L_17:
        /*004c*/ 	.byte	0x03, 0x1b
        /*004e*/ 	.short	0x00ff


	//----- nvinfo : EIATTR_EXIT_INSTR_OFFSETS
	.align		4
        /*0050*/ 	.byte	0x04, 0x1c
        /*0052*/ 	.short	(.L_19 - .L_18)


	//   ....[0]....
.L_18:
        /*0054*/ 	.word	0x000024e0


	//----- nvinfo : EIATTR_MAX_THREADS
	.align		4
.L_19:
        /*0058*/ 	.byte	0x04, 0x05
        /*005a*/ 	.short	(.L_21 - .L_20)
.L_20:
        /*005c*/ 	.word	0x000000c4
        /*0060*/ 	.word	0x00000001
        /*0064*/ 	.word	0x00000001
.L_21:


//--------------------- .nv.rel.action            --------------------------
	.section	.nv.rel.action,"",@"SHT_CUDA_RELOCINFO"
	.align	8
	.sectionentsize	8
        /*0000*/ 	.byte	0x4b, 0x00, 0x00, 0x00, 0x00, 0x00, 0x00, 0x00, 0x00, 0x02, 0x02, 0x08, 0x10, 0x0a, 0x2f, 0x22
        /* <DEDUP_REMOVED lines=13> */


//--------------------- .nv.constant0.candidate3  --------------------------
	.section	.nv.constant0.candidate3,"a",@progbits
	.align	4
.nv.constant0.candidate3:
	.zero		376


//--------------------- .text.candidate3          --------------------------
	.section	.text.candidate3,"ax",@progbits
	.sectionflags	@"SHF_BARRIERS=1"
	.sectioninfo	@"SHI_REGISTERS=71"
	.align	128
        .global         candidate3
        .type           candidate3,@function
        .size           candidate3,(.L_x_5 - candidate3)
        .other          candidate3,@"STO_CUDA_ENTRY STV_DEFAULT"
candidate3:
.text.candidate3:
[----:B------:R-:W-:-:S02]  /*0000*/  MOV R1, c[0x0][0x28] ;  /* 0x00000a0000017a02 */ /* 0x000fc40000000f00 */
[----:B------:R-:W0:Y:S01]  /*0010*/  S2R R3, SR_TID.X ;  /* 0x0000000000037919 */ /* 0x000e220000002100 */
[----:B------:R-:W1:Y:S01]  /*0020*/  S2UR UR6, SR_CTAID.X ;  /* 0x00000000000679c3 */ /* 0x000e620000002500 */
[----:B------:R-:W-:Y:S01]  /*0030*/  HFMA2.MMA R2, -RZ, RZ, 0, 0 ;  /* 0x00000000ff027435 */ /* 0x000fe200000001ff */
[----:B------:R-:W-:Y:S01]  /*0040*/  MOV R4, RZ ;  /* 0x000000ff00047202 */ /* 0x000fe20000000f00 */
[----:B------:R-:W-:Y:S01]  /*0050*/  HFMA2.MMA R45, -RZ, RZ, 0, 0 ;  /* 0x00000000ff2d7435 */ /* 0x000fe200000001ff */
[----:B------:R-:W-:Y:S01]  /*0060*/  CS2R R52, SRZ ;  /* 0x0000000000347805 */ /* 0x000fe2000001ff00 */
[----:B------:R-:W-:Y:S01]  /*0070*/  HFMA2.MMA R43, -RZ, RZ, 0, 0 ;  /* 0x00000000ff2b7435 */ /* 0x000fe200000001ff */
[----:B------:R-:W-:Y:S01]  /*0080*/  MOV R35, RZ ;  /* 0x000000ff00237202 */ /* 0x000fe20000000f00 */
[----:B------:R-:W-:Y:S01]  /*0090*/  CS2R R48, SRZ ;  /* 0x0000000000307805 */ /* 0x000fe2000001ff00 */
[----:B------:R-:W-:Y:S01]  /*00a0*/  CS2R R46, SRZ ;  /* 0x00000000002e7805 */ /* 0x000fe2000001ff00 */
[----:B------:R-:W-:Y:S01]  /*00b0*/  CS2R R54, SRZ ;  /* 0x0000000000367805 */ /* 0x000fe2000001ff00 */
[----:B------:R-:W-:Y:S01]  /*00c0*/  CS2R R50, SRZ ;  /* 0x0000000000327805 */ /* 0x000fe2000001ff00 */
[----:B------:R-:W-:Y:S01]  /*00d0*/  CS2R R32, SRZ ;  /* 0x0000000000207805 */ /* 0x000fe2000001ff00 */
[----:B------:R-:W-:Y:S01]  /*00e0*/  MOV R57, RZ ;  /* 0x000000ff00397202 */ /* 0x000fe20000000f00 */
[----:B------:R-:W-:-:S02]  /*00f0*/  ULDC.64 UR8, c[0x0][0x118] ;  /* 0x0000460000087ab9 */ /* 0x000fc40000000a00 */
[----:B------:R-:W-:Y:S01]  /*0100*/  UMOV UR4, URZ ;  /* 0x0000003f00047c82 */ /* 0x000fe20008000000 */
[----:B0-----:R-:W-:Y:S01]  /*0110*/  IMAD.HI R0, R3, 0x5397829d, RZ ;  /* 0x5397829d03007827 */ /* 0x001fe200078e02ff */
[----:B-1----:R-:W-:-:S03]  /*0120*/  ULOP3.LUT UR7, UR6, 0x1, URZ, 0xc0, !UPT ;  /* 0x0000000106077892 */ /* 0x002fc6000f8ec03f */
[----:B------:R-:W-:Y:S01]  /*0130*/  IMAD.HI R2, R3, -0x6db6db6d, R2 ;  /* 0x9249249303027827 */ /* 0x000fe200078e0202 */
[----:B------:R-:W-:Y:S02]  /*0140*/  SHF.R.U32.HI R5, RZ, 0x1f, R0 ;  /* 0x0000001fff057819 */ /* 0x000fe40000011600 */
[----:B------:R-:W-:Y:S02]  /*0150*/  MOV R6, UR7 ;  /* 0x0000000700067c02 */ /* 0x000fe40008000f00 */
[----:B------:R-:W-:Y:S02]  /*0160*/  LEA.HI.SX32 R0, R0, R5, 0x1c ;  /* 0x0000000500007211 */ /* 0x000fe400078fe2ff */
[----:B------:R-:W-:-:S04]  /*0170*/  SHF.R.U32.HI R5, RZ, 0x1f, R2 ;  /* 0x0000001fff057819 */ /* 0x000fc80000011602 */
[----:B------:R-:W-:Y:S01]  /*0180*/  LEA.HI.SX32 R2, R2, R5, 0x1e ;  /* 0x0000000502027211 */ /* 0x000fe200078ff2ff */
[----:B------:R-:W-:-:S04]  /*0190*/  IMAD R5, R0, -0x31, R3 ;  /* 0xffffffcf00057824 */ /* 0x000fc800078e0203 */
[----:B------:R-:W-:-:S04]  /*01a0*/  IMAD.HI R4, R5, -0x6db6db6d, R4 ;  /* 0x9249249305047827 */ /* 0x000fc800078e0204 */
[----:B------:R-:W-:Y:S01]  /*01b0*/  IMAD R41, R2, -0x7, R3 ;  /* 0xfffffff902297824 */ /* 0x000fe200078e0203 */
[----:B------:R-:W-:-:S03]  /*01c0*/  SHF.R.U32.HI R5, RZ, 0x1f, R4 ;  /* 0x0000001fff057819 */ /* 0x000fc60000011604 */
[----:B------:R-:W-:Y:S01]  /*01d0*/  IMAD R7, R2, 0xe, R41 ;  /* 0x0000000e02077824 */ /* 0x000fe200078e0229 */
[----:B------:R-:W-:-:S03]  /*01e0*/  LEA.HI.SX32 R2, R4, R5, 0x1e ;  /* 0x0000000504027211 */ /* 0x000fc600078ff2ff */
[----:B------:R-:W-:-:S02]  /*01f0*/  IMAD R7, R6, 0x7, R7 ;  /* 0x0000000706077824 */ /* 0x000fc400078e0207 */
.L_x_3:
[C---:B------:R-:W-:Y:S01]  /*0200*/  ISETP.GT.AND P4, PT, R3.reuse, 0x73b, PT ;  /* 0x0000073b0300780c */ /* 0x040fe20003f84270 */
[----:B------:R-:W-:Y:S01]  /*0210*/  USHF.L.U32 UR5, UR6, 0xc, URZ ;  /* 0x0000000c06057899 */ /* 0x000fe2000800063f */
[C---:B------:R-:W-:Y:S01]  /*0220*/  ISETP.GT.AND P5, PT, R3.reuse, 0x677, PT ;  /* 0x000006770300780c */ /* 0x040fe20003fa4270 */
[----:B------:R-:W-:Y:S06]  /*0230*/  BAR.SYNC 0x0 ;  /* 0x0000000000007b1d */ /* 0x000fec0000000000 */
[C---:B------:R-:W-:Y:S01]  /*0240*/  ISETP.GT.AND P2, PT, R3.reuse, 0x7ff, PT ;  /* 0x000007ff0300780c */ /* 0x040fe20003f44270 */
[----:B------:R-:W-:Y:S01]  /*0250*/  ULOP3.LUT UR5, UR5, 0xffffe000, URZ, 0xc0, !UPT ;  /* 0xffffe00005057892 */ /* 0x000fe2000f8ec03f */
[----:B------:R-:W-:-:S02]  /*0260*/  ISETP.GT.AND P6, PT, R3, 0x5b3, PT ;  /* 0x000005b30300780c */ /* 0x000fc40003fc4270 */
[C---:B------:R-:W-:Y:S01]  /*0270*/  SHF.L.U32 R4, R3.reuse, 0x2, RZ ;  /* 0x0000000203047819 */ /* 0x040fe200000006ff */
[----:B------:R-:W-:Y:S01]  /*0280*/  ULEA UR5, UR4, UR5, 0x6 ;  /* 0x0000000504057291 */ /* 0x000fe2000f8e303f */
[C---:B------:R-:W-:Y:S02]  /*0290*/  @!P5 IADD3 R10, R3.reuse, 0x188, RZ ;  /* 0x00000188030ad810 */ /* 0x040fe40007ffe0ff */
[C---:B------:R-:W-:Y:S02]  /*02a0*/  @!P4 LOP3.LUT R9, R4.reuse, 0xfffffff0, RZ, 0xc0, !PT ;  /* 0xfffffff00409c812 */ /* 0x040fe400078ec0ff */
[C---:B------:R-:W-:Y:S02]  /*02b0*/  @!P4 IADD3 R8, R3.reuse, 0xc4, RZ ;  /* 0x000000c40308c810 */ /* 0x040fe40007ffe0ff */
[----:B------:R-:W-:Y:S02]  /*02c0*/  @!P5 LOP3.LUT R12, R4, 0xfffffff0, RZ, 0xc0, !PT ;  /* 0xfffffff0040cd812 */ /* 0x000fe400078ec0ff */
[----:B------:R-:W-:-:S02]  /*02d0*/  @!P2 LOP3.LUT R5, R3, 0x3f, RZ, 0xc0, !PT ;  /* 0x0000003f0305a812 */ /* 0x000fc400078ec0ff */
[C---:B------:R-:W-:Y:S02]  /*02e0*/  @!P2 LOP3.LUT R6, R4.reuse, 0xffffff00, RZ, 0xc0, !PT ;  /* 0xffffff000406a812 */ /* 0x040fe400078ec0ff */
[----:B------:R-:W-:Y:S02]  /*02f0*/  @!P6 LOP3.LUT R14, R4, 0xfffffff0, RZ, 0xc0, !PT ;  /* 0xfffffff0040ee812 */ /* 0x000fe400078ec0ff */
[----:B------:R-:W-:Y:S02]  /*0300*/  @!P4 IADD3 R9, R9, 0x310, RZ ;  /* 0x000003100909c810 */ /* 0x000fe40007ffe0ff */
[----:B------:R-:W-:Y:S02]  /*0310*/  @!P5 LOP3.LUT R11, R10, 0x3f, RZ, 0xc0, !PT ;  /* 0x0000003f0a0bd812 */ /* 0x000fe400078ec0ff */
[----:B------:R-:W-:Y:S02]  /*0320*/  @!P2 IADD3 R6, R6, UR5, R5 ;  /* 0x000000050606ac10 */ /* 0x000fe4000fffe005 */
[----:B------:R-:W-:-:S02]  /*0330*/  @!P6 IADD3 R10, R14, 0x930, RZ ;  /* 0x000009300e0ae810 */ /* 0x000fc40007ffe0ff */
[----:B------:R-:W-:Y:S02]  /*0340*/  MOV R5, 0x4 ;  /* 0x0000000400057802 */ /* 0x000fe40000000f00 */
[----:B------:R-:W-:Y:S02]  /*0350*/  @!P4 LOP3.LUT R8, R8, 0x3f, RZ, 0xc0, !PT ;  /* 0x0000003f0808c812 */ /* 0x000fe400078ec0ff */
[----:B------:R-:W-:Y:S02]  /*0360*/  @!P5 IADD3 R12, R12, 0x620, RZ ;  /* 0x000006200c0cd810 */ /* 0x000fe40007ffe0ff */
[----:B------:R-:W-:Y:S02]  /*0370*/  @!P4 LOP3.LUT R9, R9, 0xffffff00, RZ, 0xc0, !PT ;  /* 0xffffff000909c812 */ /* 0x000fe400078ec0ff */
[----:B------:R-:W-:Y:S02]  /*0380*/  @!P6 LOP3.LUT R14, R10, 0xffffff00, RZ, 0xc0, !PT ;  /* 0xffffff000a0ee812 */ /* 0x000fe400078ec0ff */
[----:B------:R-:W-:-:S02]  /*0390*/  @!P6 IADD3 R13, R3, 0x24c, RZ ;  /* 0x0000024c030de810 */ /* 0x000fc40007ffe0ff */
[----:B------:R-:W-:Y:S02]  /*03a0*/  @!P5 LOP3.LUT R12, R12, 0xffffff00, RZ, 0xc0, !PT ;  /* 0xffffff000c0cd812 */ /* 0x000fe400078ec0ff */
[----:B------:R-:W-:Y:S01]  /*03b0*/  @!P4 IADD3 R10, R9, UR5, R8 ;  /* 0x00000005090acc10 */ /* 0x000fe2000fffe008 */
[-C--:B------:R-:W-:Y:S01]  /*03c0*/  @!P2 IMAD.WIDE R8, R6, R5.reuse, c[0x0][0x168] ;  /* 0x00005a000608a625 */ /* 0x080fe200078e0205 */
[----:B------:R-:W-:Y:S02]  /*03d0*/  @!P6 LOP3.LUT R13, R13, 0x3f, RZ, 0xc0, !PT ;  /* 0x0000003f0d0de812 */ /* 0x000fe400078ec0ff */
[----:B------:R-:W-:Y:S01]  /*03e0*/  @!P5 IADD3 R12, R12, UR5, R11 ;  /* 0x000000050c0cdc10 */ /* 0x000fe2000fffe00b */
[-C--:B------:R-:W-:Y:S01]  /*03f0*/  @!P4 IMAD.WIDE R10, R10, R5.reuse, c[0x0][0x168] ;  /* 0x00005a000a0ac625 */ /* 0x080fe200078e0205 */
[----:B------:R-:W-:Y:S01]  /*0400*/  @!P6 IADD3 R14, R14, UR5, R13 ;  /* 0x000000050e0eec10 */ /* 0x000fe2000fffe00d */
[----:B------:R0:W2:Y:S02]  /*0410*/  @!P2 LDG.E.CONSTANT R8, [R8.64] ;  /* 0x000000080808a981 */ /* 0x0000a4000c1e9900 */
[----:B------:R-:W-:-:S02]  /*0420*/  @!P5 IMAD.WIDE R12, R12, R5, c[0x0][0x168] ;  /* 0x00005a000c0cd625 */ /* 0x000fc400078e0205 */
[----:B------:R1:W3:Y:S02]  /*0430*/  @!P4 LDG.E.CONSTANT R10, [R10.64] ;  /* 0x000000080a0ac981 */ /* 0x0002e4000c1e9900 */
[----:B------:R-:W-:Y:S02]  /*0440*/  @!P6 IMAD.WIDE R14, R14, R5, c[0x0][0x168] ;  /* 0x00005a000e0ee625 */ /* 0x000fe400078e0205 */
[----:B------:R4:W5:Y:S04]  /*0450*/  @!P5 LDG.E.CONSTANT R12, [R12.64] ;  /* 0x000000080c0cd981 */ /* 0x000968000c1e9900 */
[----:B------:R0:W5:Y:S01]  /*0460*/  @!P6 LDG.E.CONSTANT R14, [R14.64] ;  /* 0x000000080e0ee981 */ /* 0x000162000c1e9900 */
[C---:B------:R-:W-:Y:S02]  /*0470*/  ISETP.GT.AND P3, PT, R3.reuse, 0x367, PT ;  /* 0x000003670300780c */ /* 0x040fe40003f64270 */
[----:B------:R-:W-:-:S02]  /*0480*/  ISETP.GT.AND P0, PT, R3, 0x4ef, PT ;  /* 0x000004ef0300780c */ /* 0x000fc40003f04270 */
[----:B------:R-:W-:-:S09]  /*0490*/  ISETP.GT.AND P1, PT, R3, 0x42b, PT ;  /* 0x0000042b0300780c */ /* 0x000fd20003f24270 */
[C---:B------:R-:W-:Y:S02]  /*04a0*/  @!P3 LOP3.LUT R16, R4.reuse, 0xfffffff0, RZ, 0xc0, !PT ;  /* 0xfffffff00410b812 */ /* 0x040fe400078ec0ff */
[C---:B-1----:R-:W-:Y:S02]  /*04b0*/  @!P0 LOP3.LUT R11, R4.reuse, 0xfffffff0, RZ, 0xc0, !PT ;  /* 0xfffffff0040b8812 */ /* 0x042fe400078ec0ff */
[----:B0-----:R-:W-:Y:S02]  /*04c0*/  @!P1 LOP3.LUT R15, R4, 0xfffffff0, RZ, 0xc0, !PT ;  /* 0xfffffff0040f9812 */ /* 0x001fe400078ec0ff */
[C---:B----4-:R-:W-:Y:S02]  /*04d0*/  @!P3 IADD3 R13, R3.reuse, 0x498, RZ ;  /* 0x00000498030db810 */ /* 0x050fe40007ffe0ff */
[C---:B------:R-:W-:Y:S02]  /*04e0*/  @!P1 IADD3 R9, R3.reuse, 0x3d4, RZ ;  /* 0x000003d403099810 */ /* 0x040fe40007ffe0ff */
[----:B------:R-:W-:-:S02]  /*04f0*/  @!P0 IADD3 R6, R3, 0x310, RZ ;  /* 0x0000031003068810 */ /* 0x000fc40007ffe0ff */
[----:B------:R-:W-:Y:S02]  /*0500*/  @!P3 LOP3.LUT R13, R13, 0x3f, RZ, 0xc0, !PT ;  /* 0x0000003f0d0db812 */ /* 0x000fe400078ec0ff */
[----:B------:R-:W-:Y:S01]  /*0510*/  @!P0 LOP3.LUT R6, R6, 0x3f, RZ, 0xc0, !PT ;  /* 0x0000003f06068812 */ /* 0x000fe200078ec0ff */
[----:B--2---:R-:W-:Y:S01]  /*0520*/  @!P2 STS [R3.X4+0x6200], R8 ;  /* 0x006200080300a388 */ /* 0x004fe20000004800 */
[----:B------:R-:W-:-:S03]  /*0530*/  ISETP.GT.AND P2, PT, R3, 0x2a3, PT ;  /* 0x000002a30300780c */ /* 0x000fc60003f44270 */
[----:B---3--:R-:W-:Y:S01]  /*0540*/  @!P4 STS [R3.X4+0x6510], R10 ;  /* 0x0065100a0300c388 */ /* 0x008fe20000004800 */
[----:B------:R-:W-:-:S03]  /*0550*/  ISETP.GT.AND P4, PT, R3, 0x1df, PT ;  /* 0x000001df0300780c */ /* 0x000fc60003f84270 */
[----:B-----5:R0:W-:Y:S01]  /*0560*/  @!P5 STS [R3.X4+0x6820], R12 ;  /* 0x0068200c0300d388 */ /* 0x0201e20000004800 */
[----:B------:R-:W-:-:S03]  /*0570*/  ISETP.GT.AND P5, PT, R3, 0x11b, PT ;  /* 0x0000011b0300780c */ /* 0x000fc60003fa4270 */
[----:B------:R1:W-:Y:S01]  /*0580*/  @!P6 STS [R3.X4+0x6b30], R14 ;  /* 0x006b300e0300e388 */ /* 0x0003e20000004800 */
[----:B------:R-:W-:Y:S02]  /*0590*/  ISETP.GT.AND P6, PT, R3, 0x57, PT ;  /* 0x000000570300780c */ /* 0x000fe40003fc4270 */
[----:B------:R-:W-:Y:S02]  /*05a0*/  @!P2 LOP3.LUT R17, R4, 0xfffffff0, RZ, 0xc0, !PT ;  /* 0xfffffff00411a812 */ /* 0x000fe400078ec0ff */
[----:B0-----:R-:W-:Y:S02]  /*05b0*/  @!P3 IADD3 R12, R16, 0x1260, RZ ;  /* 0x00001260100cb810 */ /* 0x001fe40007ffe0ff */
[----:B------:R-:W-:Y:S02]  /*05c0*/  @!P0 IADD3 R8, R11, 0xc40, RZ ;  /* 0x00000c400b088810 */ /* 0x000fe40007ffe0ff */
[----:B------:R-:W-:Y:S02]  /*05d0*/  @!P1 IADD3 R11, R15, 0xf50, RZ ;  /* 0x00000f500f0b9810 */ /* 0x000fe40007ffe0ff */
[----:B------:R-:W-:-:S02]  /*05e0*/  @!P3 LOP3.LUT R12, R12, 0xffffff00, RZ, 0xc0, !PT ;  /* 0xffffff000c0cb812 */ /* 0x000fc400078ec0ff */
[----:B-1----:R-:W-:Y:S02]  /*05f0*/  @!P2 IADD3 R14, R3, 0x55c, RZ ;  /* 0x0000055c030ea810 */ /* 0x002fe40007ffe0ff */
[----:B------:R-:W-:Y:S02]  /*0600*/  @!P1 LOP3.LUT R10, R9, 0x3f, RZ, 0xc0, !PT ;  /* 0x0000003f090a9812 */ /* 0x000fe400078ec0ff */
[----:B------:R-:W-:Y:S02]  /*0610*/  @!P2 IADD3 R15, R17, 0x1570, RZ ;  /* 0x00001570110fa810 */ /* 0x000fe40007ffe0ff */
[----:B------:R-:W-:Y:S02]  /*0620*/  @!P0 LOP3.LUT R9, R8, 0xffffff00, RZ, 0xc0, !PT ;  /* 0xffffff0008098812 */ /* 0x000fe400078ec0ff */
[----:B------:R-:W-:Y:S02]  /*0630*/  @!P3 IADD3 R12, R12, UR5, R13 ;  /* 0x000000050c0cbc10 */ /* 0x000fe4000fffe00d */
[----:B------:R-:W-:-:S02]  /*0640*/  @!P4 LOP3.LUT R8, R4, 0xfffffff0, RZ, 0xc0, !PT ;  /* 0xfffffff00408c812 */ /* 0x000fc400078ec0ff */
[----:B------:R-:W-:Y:S02]  /*0650*/  @!P2 LOP3.LUT R14, R14, 0x3f, RZ, 0xc0, !PT ;  /* 0x0000003f0e0ea812 */ /* 0x000fe400078ec0ff */
[----:B------:R-:W-:Y:S02]  /*0660*/  @!P2 LOP3.LUT R15, R15, 0xffffff00, RZ, 0xc0, !PT ;  /* 0xffffff000f0fa812 */ /* 0x000fe400078ec0ff */
[----:B------:R-:W-:Y:S02]  /*0670*/  @!P5 LOP3.LUT R13, R4, 0xfffffff0, RZ, 0xc0, !PT ;  /* 0xfffffff0040dd812 */ /* 0x000fe400078ec0ff */
[----:B------:R-:W-:Y:S02]  /*0680*/  @!P1 LOP3.LUT R11, R11, 0xffffff00, RZ, 0xc0, !PT ;  /* 0xffffff000b0b9812 */ /* 0x000fe400078ec0ff */
[----:B------:R-:W-:Y:S02]  /*0690*/  @!P0 IADD3 R6, R9, UR5, R6 ;  /* 0x0000000509068c10 */ /* 0x000fe4000fffe006 */
[----:B------:R-:W-:-:S02]  /*06a0*/  @!P5 IADD3 R9, R3, 0x6e4, RZ ;  /* 0x000006e40309d810 */ /* 0x000fc40007ffe0ff */
[----:B------:R-:W-:Y:S02]  /*06b0*/  @!P4 IADD3 R8, R8, 0x1880, RZ ;  /* 0x000018800808c810 */ /* 0x000fe40007ffe0ff */
[----:B------:R-:W-:Y:S02]  /*06c0*/  @!P2 IADD3 R14, R15, UR5, R14 ;  /* 0x000000050f0eac10 */ /* 0x000fe4000fffe00e */
[----:B------:R-:W-:Y:S02]  /*06d0*/  @!P5 IADD3 R13, R13, 0x1b90, RZ ;  /* 0x00001b900d0dd810 */ /* 0x000fe40007ffe0ff */
[----:B------:R-:W-:Y:S02]  /*06e0*/  @!P1 IADD3 R10, R11, UR5, R10 ;  /* 0x000000050b0a9c10 */ /* 0x000fe4000fffe00a */
[----:B------:R-:W-:Y:S02]  /*06f0*/  @!P6 LOP3.LUT R15, R4, 0xfffffff0, RZ, 0xc0, !PT ;  /* 0xfffffff0040fe812 */ /* 0x000fe400078ec0ff */
[----:B------:R-:W-:-:S02]  /*0700*/  @!P5 LOP3.LUT R11, R9, 0x3f, RZ, 0xc0, !PT ;  /* 0x0000003f090bd812 */ /* 0x000fc400078ec0ff */
[----:B------:R-:W-:Y:S02]  /*0710*/  @!P4 LOP3.LUT R9, R8, 0xffffff00, RZ, 0xc0, !PT ;  /* 0xffffff000809c812 */ /* 0x000fe400078ec0ff */
[----:B------:R-:W-:Y:S02]  /*0720*/  @!P5 LOP3.LUT R8, R13, 0xffffff00, RZ, 0xc0, !PT ;  /* 0xffffff000d08d812 */ /* 0x000fe400078ec0ff */
[C---:B------:R-:W-:Y:S02]  /*0730*/  @!P4 IADD3 R4, R3.reuse, 0x620, RZ ;  /* 0x000006200304c810 */ /* 0x040fe40007ffe0ff */
[----:B------:R-:W-:Y:S02]  /*0740*/  @!P6 IADD3 R13, R3, 0x7a8, RZ ;  /* 0x000007a8030de810 */ /* 0x000fe40007ffe0ff */
[----:B------:R-:W-:Y:S02]  /*0750*/  @!P6 IADD3 R15, R15, 0x1ea0, RZ ;  /* 0x00001ea00f0fe810 */ /* 0x000fe40007ffe0ff */
[----:B------:R-:W-:-:S02]  /*0760*/  @!P5 IADD3 R24, R8, UR5, R11 ;  /* 0x000000050818dc10 */ /* 0x000fc4000fffe00b */
[----:B------:R-:W-:Y:S02]  /*0770*/  @!P4 LOP3.LUT R4, R4, 0x3f, RZ, 0xc0, !PT ;  /* 0x0000003f0404c812 */ /* 0x000fe400078ec0ff */
[----:B------:R-:W-:Y:S02]  /*0780*/  @!P6 LOP3.LUT R13, R13, 0x3f, RZ, 0xc0, !PT ;  /* 0x0000003f0d0de812 */ /* 0x000fe400078ec0ff */
[----:B------:R-:W-:Y:S02]  /*0790*/  @!P6 LOP3.LUT R8, R15, 0xffffff00, RZ, 0xc0, !PT ;  /* 0xffffff000f08e812 */ /* 0x000fe400078ec0ff */
[----:B------:R-:W-:Y:S01]  /*07a0*/  MOV R16, UR4 ;  /* 0x0000000400107c02 */ /* 0x000fe20008000f00 */
[-C--:B------:R-:W-:Y:S01]  /*07b0*/  @!P3 IMAD.WIDE R18, R12, R5.reuse, c[0x0][0x168] ;  /* 0x00005a000c12b625 */ /* 0x080fe200078e0205 */
[----:B------:R-:W-:Y:S02]  /*07c0*/  @!P4 IADD3 R4, R9, UR5, R4 ;  /* 0x000000050904cc10 */ /* 0x000fe4000fffe004 */
[----:B------:R-:W-:Y:S01]  /*07d0*/  @!P6 IADD3 R12, R8, UR5, R13 ;  /* 0x00000005080cec10 */ /* 0x000fe2000fffe00d */
[----:B------:R-:W-:Y:S01]  /*07e0*/  IMAD R16, R16, 0x3100, R7 ;  /* 0x0000310010107824 */ /* 0x000fe200078e0207 */
[----:B------:R0:W2:Y:S01]  /*07f0*/  @!P3 LDG.E.CONSTANT R28, [R18.64] ;  /* 0x00000008121cb981 */ /* 0x0000a2000c1e9900 */
[----:B------:R-:W-:-:S04]  /*0800*/  @!P0 IMAD.WIDE R22, R6, R5, c[0x0][0x168] ;  /* 0x00005a0006168625 */ /* 0x000fc800078e0205 */
[-C--:B------:R-:W-:Y:S02]  /*0810*/  @!P1 IMAD.WIDE R20, R10, R5.reuse, c[0x0][0x168] ;  /* 0x00005a000a149625 */ /* 0x080fe400078e0205 */
[----:B------:R-:W3:Y:S02]  /*0820*/  @!P0 LDG.E.CONSTANT R22, [R22.64] ;  /* 0x0000000816168981 */ /* 0x000ee4000c1e9900 */
[-C--:B------:R-:W-:Y:S02]  /*0830*/  @!P2 IMAD.WIDE R14, R14, R5.reuse, c[0x0][0x168] ;  /* 0x00005a000e0ea625 */ /* 0x080fe400078e0205 */
[----:B------:R1:W4:Y:S02]  /*0840*/  @!P1 LDG.E.CONSTANT R26, [R20.64] ;  /* 0x00000008141a9981 */ /* 0x000324000c1e9900 */
[-C--:B------:R-:W-:Y:S02]  /*0850*/  @!P4 IMAD.WIDE R8, R4, R5.reuse, c[0x0][0x168] ;  /* 0x00005a000408c625 */ /* 0x080fe400078e0205 */
[----:B------:R-:W5:Y:S02]  /*0860*/  @!P2 LDG.E.CONSTANT R14, [R14.64] ;  /* 0x000000080e0ea981 */ /* 0x000f64000c1e9900 */
[----:B------:R-:W-:-:S02]  /*0870*/  @!P5 IMAD.WIDE R10, R24, R5, c[0x0][0x168] ;  /* 0x00005a00180ad625 */ /* 0x000fc400078e0205 */
[----:B------:R0:W5:Y:S02]  /*0880*/  @!P4 LDG.E.CONSTANT R30, [R8.64] ;  /* 0x00000008081ec981 */ /* 0x000164000c1e9900 */
[-C--:B------:R-:W-:Y:S02]  /*0890*/  @!P6 IMAD.WIDE R12, R12, R5.reuse, c[0x0][0x168] ;  /* 0x00005a000c0ce625 */ /* 0x080fe400078e0205 */
[----:B------:R0:W5:Y:S02]  /*08a0*/  @!P5 LDG.E.CONSTANT R34, [R10.64] ;  /* 0x000000080a22d981 */ /* 0x000164000c1e9900 */
[----:B------:R-:W-:Y:S02]  /*08b0*/  IMAD.WIDE R16, R16, R5, c[0x0][0x160] ;  /* 0x0000580010107625 */ /* 0x000fe400078e0205 */
[----:B------:R0:W5:Y:S04]  /*08c0*/  @!P6 LDG.E.CONSTANT R36, [R12.64] ;  /* 0x000000080c24e981 */ /* 0x000168000c1e9900 */
[----:B------:R-:W5:Y:S04]  /*08d0*/  LDG.E.CONSTANT R4, [R16.64] ;  /* 0x0000000810047981 */ /* 0x000f68000c1e9900 */
[----:B------:R-:W5:Y:S04]  /*08e0*/  LDG.E.CONSTANT R6, [R16.64+0x620] ;  /* 0x0006200810067981 */ /* 0x000f68000c1e9900 */
[----:B0-----:R-:W5:Y:S04]  /*08f0*/  LDG.E.CONSTANT R18, [R16.64+0xc40] ;  /* 0x000c400810127981 */ /* 0x001f68000c1e9900 */
[----:B-1----:R-:W5:Y:S04]  /*0900*/  LDG.E.CONSTANT R20, [R16.64+0x1260] ;  /* 0x0012600810147981 */ /* 0x002f68000c1e9900 */
[----:B------:R-:W5:Y:S04]  /*0910*/  LDG.E.CONSTANT R24, [R16.64+0x1880] ;  /* 0x0018800810187981 */ /* 0x000f68000c1e9900 */
        /* <DEDUP_REMOVED lines=15> */
[----:B--2---:R-:W-:Y:S04]  /*0a10*/  @!P3 STS [R3.X4+0x7460], R28 ;  /* 0x0074601c0300b388 */ /* 0x004fe80000004800 */
[----:B---3--:R-:W-:Y:S04]  /*0a20*/  @!P0 STS [R3.X4+0x6e40], R22 ;  /* 0x006e401603008388 */ /* 0x008fe80000004800 */
[----:B----4-:R-:W-:Y:S04]  /*0a30*/  @!P1 STS [R3.X4+0x7150], R26 ;  /* 0x0071501a03009388 */ /* 0x010fe80000004800 */
[----:B-----5:R0:W-:Y:S04]  /*0a40*/  @!P2 STS [R3.X4+0x7770], R14 ;  /* 0x0077700e0300a388 */ /* 0x0201e80000004800 */
[----:B------:R-:W-:Y:S04]  /*0a50*/  @!P4 STS [R3.X4+0x7a80], R30 ;  /* 0x007a801e0300c388 */ /* 0x000fe80000004800 */
[----:B------:R-:W-:Y:S04]  /*0a60*/  @!P5 STS [R3.X4+0x7d90], R34 ;  /* 0x007d90220300d388 */ /* 0x000fe80000004800 */
[----:B------:R-:W-:Y:S04]  /*0a70*/  @!P6 STS [R3.X4+0x80a0], R36 ;  /* 0x0080a0240300e388 */ /* 0x000fe80000004800 */
[----:B------:R1:W-:Y:S04]  /*0a80*/  STS [R3.X4], R4 ;  /* 0x0000000403007388 */ /* 0x0003e80000004800 */
[----:B------:R2:W-:Y:S04]  /*0a90*/  STS [R3.X4+0x310], R6 ;  /* 0x0003100603007388 */ /* 0x0005e80000004800 */
[----:B------:R3:W-:Y:S04]  /*0aa0*/  STS [R3.X4+0x620], R18 ;  /* 0x0006201203007388 */ /* 0x0007e80000004800 */
[----:B------:R4:W-:Y:S04]  /*0ab0*/  STS [R3.X4+0x930], R20 ;  /* 0x0009301403007388 */ /* 0x0009e80000004800 */
[----:B------:R2:W-:Y:S04]  /*0ac0*/  STS [R3.X4+0xc40], R24 ;  /* 0x000c401803007388 */ /* 0x0005e80000004800 */
[----:B0-----:R-:W5:Y:S04]  /*0ad0*/  LDG.E.CONSTANT R14, [R16.64+0x3100] ;  /* 0x00310008100e7981 */ /* 0x001f68000c1e9900 */
[----:B------:R-:W5:Y:S04]  /*0ae0*/  LDG.E.CONSTANT R22, [R16.64+0x3720] ;  /* 0x0037200810167981 */ /* 0x000f68000c1e9900 */
[----:B------:R-:W5:Y:S04]  /*0af0*/  LDG.E.CONSTANT R26, [R16.64+0x3d40] ;  /* 0x003d4008101a7981 */ /* 0x000f68000c1e9900 */
[----:B-1----:R-:W5:Y:S04]  /*0b00*/  LDG.E.CONSTANT R4, [R16.64+0x4360] ;  /* 0x0043600810047981 */ /* 0x002f68000c1e9900 */
[----:B--2---:R-:W2:Y:S04]  /*0b10*/  LDG.E.CONSTANT R6, [R16.64+0x4980] ;  /* 0x0049800810067981 */ /* 0x004ea8000c1e9900 */
[----:B---3--:R-:W3:Y:S04]  /*0b20*/  LDG.E.CONSTANT R18, [R16.64+0x4fa0] ;  /* 0x004fa00810127981 */ /* 0x008ee8000c1e9900 */
[----:B----4-:R-:W4:Y:S04]  /*0b30*/  LDG.E.CONSTANT R20, [R16.64+0x55c0] ;  /* 0x0055c00810147981 */ /* 0x010f28000c1e9900 */
[----:B------:R-:W4:Y:S04]  /*0b40*/  LDG.E.CONSTANT R24, [R16.64+0x5be0] ;  /* 0x005be00810187981 */ /* 0x000f28000c1e9900 */
[----:B------:R-:W4:Y:S04]  /*0b50*/  LDG.E.CONSTANT R28, [R16.64+0x6200] ;  /* 0x00620008101c7981 */ /* 0x000f28000c1e9900 */
[----:B------:R-:W4:Y:S04]  /*0b60*/  LDG.E.CONSTANT R30, [R16.64+0x6820] ;  /* 0x00682008101e7981 */ /* 0x000f28000c1e9900 */
[----:B------:R-:W4:Y:S04]  /*0b70*/  LDG.E.CONSTANT R34, [R16.64+0x6e40] ;  /* 0x006e400810227981 */ /* 0x000f28000c1e9900 */
[----:B------:R-:W4:Y:S04]  /*0b80*/  LDG.E.CONSTANT R36, [R16.64+0x7460] ;  /* 0x0074600810247981 */ /* 0x000f28000c1e9900 */
[----:B------:R-:W-:Y:S04]  /*0b90*/  STS [R3.X4+0xf50], R8 ;  /* 0x000f500803007388 */ /* 0x000fe80000004800 */
        /* <DEDUP_REMOVED lines=13> */
[----:B------:R-:W-:Y:S01]  /*0c70*/  STS [R3.X4+0x5ef0], R9 ;  /* 0x005ef00903007388 */ /* 0x000fe20000004800 */
[----:B------:R-:W-:-:S03]  /*0c80*/  UMOV UR5, 0xc40 ;  /* 0x00000c4000057882 */ /* 0x000fc60000000000 */
[----:B-----5:R-:W-:Y:S04]  /*0c90*/  STS [R3.X4+0x1880], R14 ;  /* 0x0018800e03007388 */ /* 0x020fe80000004800 */
[----:B------:R-:W-:Y:S04]  /*0ca0*/  STS [R3.X4+0x1b90], R22 ;  /* 0x001b901603007388 */ /* 0x000fe80000004800 */
[----:B------:R-:W-:Y:S04]  /*0cb0*/  STS [R3.X4+0x1ea0], R26 ;  /* 0x001ea01a03007388 */ /* 0x000fe80000004800 */
[----:B------:R0:W-:Y:S04]  /*0cc0*/  STS [R3.X4+0x21b0], R4 ;  /* 0x0021b00403007388 */ /* 0x0001e80000004800 */
[----:B--2---:R1:W-:Y:S04]  /*0cd0*/  STS [R3.X4+0x24c0], R6 ;  /* 0x0024c00603007388 */ /* 0x0043e80000004800 */
[----:B---3--:R-:W-:Y:S04]  /*0ce0*/  STS [R3.X4+0x27d0], R18 ;  /* 0x0027d01203007388 */ /* 0x008fe80000004800 */
[----:B----4-:R-:W-:Y:S04]  /*0cf0*/  STS [R3.X4+0x2ae0], R20 ;  /* 0x002ae01403007388 */ /* 0x010fe80000004800 */
[----:B------:R-:W-:Y:S04]  /*0d00*/  STS [R3.X4+0x2df0], R24 ;  /* 0x002df01803007388 */ /* 0x000fe80000004800 */
[----:B------:R-:W-:Y:S04]  /*0d10*/  STS [R3.X4+0x3100], R28 ;  /* 0x0031001c03007388 */ /* 0x000fe80000004800 */
[----:B------:R-:W-:Y:S04]  /*0d20*/  STS [R3.X4+0x3410], R30 ;  /* 0x0034101e03007388 */ /* 0x000fe80000004800 */
[----:B------:R-:W-:Y:S04]  /*0d30*/  STS [R3.X4+0x3720], R34 ;  /* 0x0037202203007388 */ /* 0x000fe80000004800 */
[----:B------:R-:W-:Y:S01]  /*0d40*/  STS [R3.X4+0x3a30], R36 ;  /* 0x003a302403007388 */ /* 0x000fe20000004800 */
[----:B0-----:R-:W-:Y:S01]  /*0d50*/  IMAD R4, R2, 0xe, R41 ;  /* 0x0000000e02047824 */ /* 0x001fe200078e0229 */
[----:B-1----:R-:W-:-:S04]  /*0d60*/  LEA R6, R0, 0x6200, 0xa ;  /* 0x0000620000067811 */ /* 0x002fc800078e50ff */
[----:B------:R-:W-:Y:S02]  /*0d70*/  IADD3 R6, R6, 0x1000, RZ ;  /* 0x0000100006067810 */ /* 0x000fe40007ffe0ff */
[----:B------:R-:W-:Y:S01]  /*0d80*/  LEA R4, R4, 0xc40, 0x2 ;  /* 0x00000c4004047811 */ /* 0x000fe200078e10ff */
[----:B------:R-:W-:Y:S06]  /*0d90*/  BAR.SYNC 0x0 ;  /* 0x0000000000007b1d */ /* 0x000fec0000000000 */
.L_x_1:
[----:B------:R-:W-:Y:S01]  /*0da0*/  LDS R42, [R4+-0xc40] ;  /* 0xfff3c000042a7984 */ /* 0x000fe20000000800 */
[----:B------:R-:W-:-:S03]  /*0db0*/  UIADD3 UR5, UR5, 0x1880, URZ ;  /* 0x0000188005057890 */ /* 0x000fc6000fffe03f */
[----:B------:R-:W0:Y:S01]  /*0dc0*/  LDS.128 R12, [R6+-0x1000] ;  /* 0xfff00000060c7984 */ /* 0x000e220000000c00 */
[----:B------:R-:W-:-:S03]  /*0dd0*/  UISETP.NE.AND UP0, UPT, UR5, 0x6e40, UPT ;  /* 0x00006e400500788c */ /* 0x000fc6000bf05270 */
[----:B------:R-:W1:Y:S03]  /*0de0*/  LDS R40, [R4+-0xc24] ;  /* 0xfff3dc0004287984 */ /* 0x000e660000000800 */
[----:B------:R-:W-:Y:S01]  /*0df0*/  PLOP3.LUT P0, PT, PT, PT, UP0, 0x80, 0x0 ;  /* 0x000000000000781c */ /* 0x000fe20003f0f008 */
[----:B------:R-:W2:Y:S04]  /*0e00*/  LDS.128 R28, [R6] ;  /* 0x00000000061c7984 */ /* 0x000ea80000000c00 */
[----:B------:R-:W3:Y:S04]  /*0e10*/  LDS.128 R8, [R6+-0xf00] ;  /* 0xfff1000006087984 */ /* 0x000ee80000000c00 */
[----:B------:R-:W4:Y:S04]  /*0e20*/  LDS R38, [R4+-0xab8] ;  /* 0xfff5480004267984 */ /* 0x000f280000000800 */
[----:B------:R-:W5:Y:S04]  /*0e30*/  LDS R36, [R4+-0xa9c] ;  /* 0xfff5640004247984 */ /* 0x000f680000000800 */
[----:B------:R-:W5:Y:S04]  /*0e40*/  LDS R39, [R4+-0x930] ;  /* 0xfff6d00004277984 */ /* 0x000f680000000800 */
[----:B------:R-:W5:Y:S04]  /*0e50*/  LDS R37, [R4+-0x914] ;  /* 0xfff6ec0004257984 */ /* 0x000f680000000800 */
[----:B------:R-:W5:Y:S04]  /*0e60*/  LDS R44, [R4+-0x7a8] ;  /* 0xfff85800042c7984 */ /* 0x000f680000000800 */
[----:B------:R-:W5:Y:S04]  /*0e70*/  LDS R34, [R4+-0x78c] ;  /* 0xfff8740004227984 */ /* 0x000f680000000800 */
[----:B------:R-:W5:Y:S01]  /*0e80*/  LDS.128 R24, [R6+0x100] ;  /* 0x0001000006187984 */ /* 0x000f620000000c00 */
[----:B0-----:R-:W-:-:S02]  /*0e90*/  FFMA R16, R42, R12, R33 ;  /* 0x0000000c2a107223 */ /* 0x001fc40000000021 */
[----:B-1----:R-:W-:Y:S01]  /*0ea0*/  FFMA R12, R12, R40, R49 ;  /* 0x000000280c0c7223 */ /* 0x002fe20000000031 */
[----:B------:R-:W0:Y:S01]  /*0eb0*/  LDS.128 R20, [R6+-0xe00] ;  /* 0xfff2000006147984 */ /* 0x000e220000000c00 */
[----:B--2---:R-:W-:Y:S02]  /*0ec0*/  FFMA R51, R42, R28, R51 ;  /* 0x0000001c2a337223 */ /* 0x004fe40000000033 */
[----:B------:R-:W-:Y:S02]  /*0ed0*/  FFMA R28, R28, R40, R54 ;  /* 0x000000281c1c7223 */ /* 0x000fe40000000036 */
[-C--:B---3--:R-:W-:Y:S02]  /*0ee0*/  FFMA R55, R42, R8.reuse, R55 ;  /* 0x000000082a377223 */ /* 0x088fe40000000037 */
[----:B------:R-:W-:Y:S02]  /*0ef0*/  FFMA R57, R40, R8, R57 ;  /* 0x0000000828397223 */ /* 0x000fe40000000039 */
[----:B----4-:R-:W-:-:S02]  /*0f00*/  FFMA R16, R38, R13, R16 ;  /* 0x0000000d26107223 */ /* 0x010fc40000000010 */
[----:B------:R-:W-:Y:S02]  /*0f10*/  FFMA R8, R38, R9, R55 ;  /* 0x0000000926087223 */ /* 0x000fe40000000037 */
[----:B-----5:R-:W-:Y:S02]  /*0f20*/  FFMA R12, R36, R13, R12 ;  /* 0x0000000d240c7223 */ /* 0x020fe4000000000c */
[----:B------:R-:W-:Y:S02]  /*0f30*/  FFMA R13, R38, R29, R51 ;  /* 0x0000001d260d7223 */ /* 0x000fe40000000033 */
[C---:B------:R-:W-:Y:S02]  /*0f40*/  FFMA R57, R36.reuse, R9, R57 ;  /* 0x0000000924397223 */ /* 0x040fe40000000039 */
[-C--:B------:R-:W-:Y:S02]  /*0f50*/  FFMA R51, R39, R14.reuse, R16 ;  /* 0x0000000e27337223 */ /* 0x080fe40000000010 */
[----:B------:R-:W-:Y:S01]  /*0f60*/  FFMA R28, R36, R29, R28 ;  /* 0x0000001d241c7223 */ /* 0x000fe2000000001c */
[----:B------:R-:W1:Y:S01]  /*0f70*/  LDS.128 R16, [R6+0x200] ;  /* 0x0002000006107984 */ /* 0x000e620000000c00 */
[----:B------:R-:W-:-:S02]  /*0f80*/  FFMA R12, R37, R14, R12 ;  /* 0x0000000e250c7223 */ /* 0x000fc4000000000c */
[C---:B------:R-:W-:Y:S02]  /*0f90*/  FFMA R13, R39.reuse, R30, R13 ;  /* 0x0000001e270d7223 */ /* 0x040fe4000000000d */
[-C--:B------:R-:W-:Y:S02]  /*0fa0*/  FFMA R8, R39, R10.reuse, R8 ;  /* 0x0000000a27087223 */ /* 0x080fe40000000008 */
[C---:B------:R-:W-:Y:S02]  /*0fb0*/  FFMA R57, R37.reuse, R10, R57 ;  /* 0x0000000a25397223 */ /* 0x040fe40000000039 */
[----:B------:R-:W-:Y:S02]  /*0fc0*/  FFMA R33, R37, R30, R28 ;  /* 0x0000001e25217223 */ /* 0x000fe4000000001c */
[-C--:B------:R-:W-:Y:S02]  /*0fd0*/  FFMA R51, R44, R15.reuse, R51 ;  /* 0x0000000f2c337223 */ /* 0x080fe40000000033 */
[----:B------:R-:W-:-:S02]  /*0fe0*/  FFMA R49, R34, R15, R12 ;  /* 0x0000000f22317223 */ /* 0x000fc4000000000c */
[----:B------:R-:W-:Y:S02]  /*0ff0*/  FFMA R29, R44, R31, R13 ;  /* 0x0000001f2c1d7223 */ /* 0x000fe4000000000d */
[-C--:B------:R-:W-:Y:S01]  /*1000*/  FFMA R28, R42, R24.reuse, R47 ;  /* 0x000000182a1c7223 */ /* 0x080fe2000000002f */
[----:B------:R-:W2:Y:S01]  /*1010*/  LDS.128 R12, [R6+-0xd00] ;  /* 0xfff30000060c7984 */ /* 0x000ea20000000c00 */
[----:B------:R-:W-:Y:S02]  /*1020*/  FFMA R48, R40, R24, R48 ;  /* 0x0000001828307223 */ /* 0x000fe40000000030 */
[-C--:B------:R-:W-:Y:S02]  /*1030*/  FFMA R24, R44, R11.reuse, R8 ;  /* 0x0000000b2c187223 */ /* 0x080fe40000000008 */
[----:B------:R-:W-:Y:S02]  /*1040*/  FFMA R47, R34, R11, R57 ;  /* 0x0000000b222f7223 */ /* 0x000fe40000000039 */
[----:B------:R-:W3:Y:S01]  /*1050*/  LDS.128 R8, [R6+0x300] ;  /* 0x0003000006087984 */ /* 0x000ee20000000c00 */
[----:B0-----:R-:W-:-:S02]  /*1060*/  FFMA R46, R42, R20, R46 ;  /* 0x000000142a2e7223 */ /* 0x001fc4000000002e */
[----:B------:R-:W-:Y:S01]  /*1070*/  FFMA R20, R40, R20, R50 ;  /* 0x0000001428147223 */ /* 0x000fe20000000032 */
[----:B------:R-:W-:Y:S01]  /*1080*/  LDS R57, [R4+-0x310] ;  /* 0xfffcf00004397984 */ /* 0x000fe20000000800 */
[----:B------:R-:W-:Y:S02]  /*1090*/  FFMA R28, R38, R25, R28 ;  /* 0x00000019261c7223 */ /* 0x000fe4000000001c */
[-C--:B------:R-:W-:Y:S02]  /*10a0*/  FFMA R20, R36, R21.reuse, R20 ;  /* 0x0000001524147223 */ /* 0x080fe40000000014 */
[----:B------:R-:W-:Y:S02]  /*10b0*/  FFMA R46, R38, R21, R46 ;  /* 0x00000015262e7223 */ /* 0x000fe4000000002e */
[----:B------:R-:W-:Y:S02]  /*10c0*/  FFMA R48, R36, R25, R48 ;  /* 0x0000001924307223 */ /* 0x000fe40000000030 */
[----:B------:R-:W-:-:S02]  /*10d0*/  FFMA R20, R37, R22, R20 ;  /* 0x0000001625147223 */ /* 0x000fc40000000014 */
[-C--:B-1----:R-:W-:Y:S02]  /*10e0*/  FFMA R35, R42, R16.reuse, R35 ;  /* 0x000000102a237223 */ /* 0x082fe40000000023 */
[----:B------:R-:W-:Y:S02]  /*10f0*/  FFMA R16, R40, R16, R45 ;  /* 0x0000001028107223 */ /* 0x000fe4000000002d */
[-C--:B------:R-:W-:Y:S02]  /*1100*/  FFMA R35, R38, R17.reuse, R35 ;  /* 0x0000001126237223 */ /* 0x080fe40000000023 */
[----:B------:R-:W-:Y:S02]  /*1110*/  FFMA R16, R36, R17, R16 ;  /* 0x0000001124107223 */ /* 0x000fe40000000010 */
[C---:B------:R-:W-:Y:S02]  /*1120*/  FFMA R28, R39.reuse, R26, R28 ;  /* 0x0000001a271c7223 */ /* 0x040fe4000000001c */
[----:B------:R-:W-:-:S02]  /*1130*/  FFMA R30, R39, R22, R46 ;  /* 0x00000016271e7223 */ /* 0x000fc4000000002e */
[----:B------:R-:W-:Y:S01]  /*1140*/  FFMA R50, R37, R26, R48 ;  /* 0x0000001a25327223 */ /* 0x000fe20000000030 */
[----:B------:R-:W-:Y:S01]  /*1150*/  LDS R46, [R4+-0x498] ;  /* 0xfffb6800042e7984 */ /* 0x000fe20000000800 */
[----:B------:R-:W-:Y:S02]  /*1160*/  FFMA R33, R34, R31, R33 ;  /* 0x0000001f22217223 */ /* 0x000fe40000000021 */
[----:B------:R-:W-:Y:S01]  /*1170*/  FFMA R48, R44, R27, R28 ;  /* 0x0000001b2c307223 */ /* 0x000fe2000000001c */
[----:B------:R-:W-:Y:S01]  /*1180*/  LDS R31, [R4+-0x620] ;  /* 0xfff9e000041f7984 */ /* 0x000fe20000000800 */
[-C--:B--2---:R-:W-:Y:S02]  /*1190*/  FFMA R17, R42, R12.reuse, R43 ;  /* 0x0000000c2a117223 */ /* 0x084fe4000000002b */
[----:B------:R-:W-:Y:S02]  /*11a0*/  FFMA R12, R40, R12, R32 ;  /* 0x0000000c280c7223 */ /* 0x000fe40000000020 */
[-C--:B------:R-:W-:Y:S01]  /*11b0*/  FFMA R30, R44, R23.reuse, R30 ;  /* 0x000000172c1e7223 */ /* 0x080fe2000000001e */
[----:B------:R-:W-:Y:S01]  /*11c0*/  LDS R32, [R4+-0x47c] ;  /* 0xfffb840004207984 */ /* 0x000fe20000000800 */
[----:B------:R-:W-:-:S02]  /*11d0*/  FFMA R45, R34, R23, R20 ;  /* 0x00000017222d7223 */ /* 0x000fc40000000014 */
[-C--:B---3--:R-:W-:Y:S01]  /*11e0*/  FFMA R42, R42, R8.reuse, R53 ;  /* 0x000000082a2a7223 */ /* 0x088fe20000000035 */
[----:B------:R-:W0:Y:S01]  /*11f0*/  LDS.128 R20, [R6+-0xff0] ;  /* 0xfff0100006147984 */ /* 0x000e220000000c00 */
[----:B------:R-:W-:Y:S02]  /*1200*/  FFMA R8, R40, R8, R52 ;  /* 0x0000000828087223 */ /* 0x000fe40000000034 */
[----:B------:R-:W-:Y:S01]  /*1210*/  FFMA R16, R37, R18, R16 ;  /* 0x0000001225107223 */ /* 0x000fe20000000010 */
[----:B------:R-:W-:Y:S01]  /*1220*/  LDS R53, [R4+-0x2f4] ;  /* 0xfffd0c0004357984 */ /* 0x000fe20000000800 */
[-C--:B------:R-:W-:Y:S02]  /*1230*/  FFMA R17, R38, R13.reuse, R17 ;  /* 0x0000000d26117223 */ /* 0x080fe40000000011 */
[----:B------:R-:W-:Y:S01]  /*1240*/  FFMA R12, R36, R13, R12 ;  /* 0x0000000d240c7223 */ /* 0x000fe2000000000c */
[----:B------:R-:W-:Y:S01]  /*1250*/  LDS R40, [R4+-0x16c] ;  /* 0xfffe940004287984 */ /* 0x000fe20000000800 */
[----:B------:R-:W-:-:S02]  /*1260*/  FFMA R42, R38, R9, R42 ;  /* 0x00000009262a7223 */ /* 0x000fc4000000002a */
[----:B------:R-:W-:Y:S02]  /*1270*/  FFMA R8, R36, R9, R8 ;  /* 0x0000000924087223 */ /* 0x000fe40000000008 */
[C---:B------:R-:W-:Y:S02]  /*1280*/  FFMA R28, R39.reuse, R18, R35 ;  /* 0x00000012271c7223 */ /* 0x040fe40000000023 */
[----:B------:R-:W1:Y:S01]  /*1290*/  LDS R35, [R4+-0x604] ;  /* 0xfff9fc0004237984 */ /* 0x000e620000000800 */
[-C--:B------:R-:W-:Y:S02]  /*12a0*/  FFMA R55, R39, R14.reuse, R17 ;  /* 0x0000000e27377223 */ /* 0x080fe40000000011 */
[----:B------:R-:W-:Y:S02]  /*12b0*/  FFMA R56, R37, R14, R12 ;  /* 0x0000000e25387223 */ /* 0x000fe4000000000c */
[-C--:B------:R-:W-:Y:S02]  /*12c0*/  FFMA R9, R39, R10.reuse, R42 ;  /* 0x0000000a27097223 */ /* 0x080fe4000000002a */
[----:B------:R-:W-:Y:S01]  /*12d0*/  FFMA R8, R37, R10, R8 ;  /* 0x0000000a25087223 */ /* 0x000fe20000000008 */
[----:B------:R-:W2:Y:S01]  /*12e0*/  LDS R42, [R4+-0x188] ;  /* 0xfffe7800042a7984 */ /* 0x000ea20000000800 */
[----:B------:R-:W-:-:S02]  /*12f0*/  FFMA R28, R44, R19, R28 ;  /* 0x000000132c1c7223 */ /* 0x000fc4000000001c */
[C---:B------:R-:W-:Y:S01]  /*1300*/  FFMA R43, R34.reuse, R19, R16 ;  /* 0x00000013222b7223 */ /* 0x040fe20000000010 */
[----:B------:R-:W3:Y:S01]  /*1310*/  LDS.128 R36, [R6+-0xef0] ;  /* 0xfff1100006247984 */ /* 0x000ee20000000c00 */
[----:B------:R-:W-:Y:S02]  /*1320*/  FFMA R50, R34, R27, R50 ;  /* 0x0000001b22327223 */ /* 0x000fe40000000032 */
[-C--:B------:R-:W-:Y:S01]  /*1330*/  FFMA R55, R44, R15.reuse, R55 ;  /* 0x0000000f2c377223 */ /* 0x080fe20000000037 */
[----:B------:R-:W4:Y:S01]  /*1340*/  LDS.128 R16, [R6+0x10] ;  /* 0x0000100006107984 */ /* 0x000f220000000c00 */
[----:B------:R-:W-:Y:S02]  /*1350*/  FFMA R56, R34, R15, R56 ;  /* 0x0000000f22387223 */ /* 0x000fe40000000038 */
[-C--:B------:R-:W-:Y:S01]  /*1360*/  FFMA R44, R44, R11.reuse, R9 ;  /* 0x0000000b2c2c7223 */ /* 0x080fe20000000009 */
[----:B------:R-:W-:Y:S01]  /*1370*/  LDS.128 R12, [R6+-0xdf0] ;  /* 0xfff21000060c7984 */ /* 0x000fe20000000c00 */
[----:B------:R-:W-:-:S03]  /*1380*/  FFMA R34, R34, R11, R8 ;  /* 0x0000000b22227223 */ /* 0x000fc60000000008 */
[----:B------:R-:W5:Y:S01]  /*1390*/  LDS.128 R8, [R6+0x110] ;  /* 0x0001100006087984 */ /* 0x000f620000000c00 */
[----:B0-----:R-:W-:Y:S02]  /*13a0*/  FFMA R51, R31, R20, R51 ;  /* 0x000000141f337223 */ /* 0x001fe40000000033 */
[----:B-1----:R-:W-:Y:S02]  /*13b0*/  FFMA R49, R20, R35, R49 ;  /* 0x0000002314317223 */ /* 0x002fe40000000031 */
[-C--:B------:R-:W-:Y:S02]  /*13c0*/  FFMA R20, R46, R21.reuse, R51 ;  /* 0x000000152e147223 */ /* 0x080fe40000000033 */
[----:B------:R-:W-:Y:S02]  /*13d0*/  FFMA R49, R32, R21, R49 ;  /* 0x0000001520317223 */ /* 0x000fe40000000031 */
[-C--:B------:R-:W-:Y:S02]  /*13e0*/  FFMA R20, R57, R22.reuse, R20 ;  /* 0x0000001639147223 */ /* 0x080fe40000000014 */
[----:B------:R-:W-:-:S02]  /*13f0*/  FFMA R51, R53, R22, R49 ;  /* 0x0000001635337223 */ /* 0x000fc40000000031 */
[----:B--2---:R-:W-:Y:S02]  /*1400*/  FFMA R49, R42, R23, R20 ;  /* 0x000000172a317223 */ /* 0x004fe40000000014 */
[-C--:B---3--:R-:W-:Y:S02]  /*1410*/  FFMA R24, R31, R36.reuse, R24 ;  /* 0x000000241f187223 */ /* 0x088fe40000000018 */
[----:B------:R-:W-:Y:S02]  /*1420*/  FFMA R47, R35, R36, R47 ;  /* 0x00000024232f7223 */ /* 0x000fe4000000002f */
[----:B----4-:R-:W-:Y:S02]  /*1430*/  FFMA R29, R31, R16, R29 ;  /* 0x000000101f1d7223 */ /* 0x010fe4000000001d */
[----:B------:R-:W-:Y:S02]  /*1440*/  FFMA R33, R16, R35, R33 ;  /* 0x0000002310217223 */ /* 0x000fe40000000021 */
[----:B------:R-:W-:-:S02]  /*1450*/  FFMA R24, R46, R37, R24 ;  /* 0x000000252e187223 */ /* 0x000fc40000000018 */
[-C--:B------:R-:W-:Y:S02]  /*1460*/  FFMA R29, R46, R17.reuse, R29 ;  /* 0x000000112e1d7223 */ /* 0x080fe4000000001d */
[----:B------:R-:W-:Y:S02]  /*1470*/  FFMA R33, R32, R17, R33 ;  /* 0x0000001120217223 */ /* 0x000fe40000000021 */
[----:B------:R-:W-:Y:S02]  /*1480*/  FFMA R51, R40, R23, R51 ;  /* 0x0000001728337223 */ /* 0x000fe40000000033 */
[-C--:B------:R-:W-:Y:S01]  /*1490*/  FFMA R29, R57, R18.reuse, R29 ;  /* 0x00000012391d7223 */ /* 0x080fe2000000001d */
[----:B------:R-:W0:Y:S01]  /*14a0*/  LDS.128 R20, [R6+-0xcf0] ;  /* 0xfff3100006147984 */ /* 0x000e220000000c00 */
[----:B------:R-:W-:Y:S02]  /*14b0*/  FFMA R33, R53, R18, R33 ;  /* 0x0000001235217223 */ /* 0x000fe40000000021 */
[----:B------:R-:W-:-:S02]  /*14c0*/  FFMA R36, R57, R38, R24 ;  /* 0x0000002639247223 */ /* 0x000fc40000000018 */
[----:B------:R-:W1:Y:S01]  /*14d0*/  LDS.128 R24, [R6+0x210] ;  /* 0x0002100006187984 */ /* 0x000e620000000c00 */
[-C--:B------:R-:W-:Y:S02]  /*14e0*/  FFMA R52, R42, R19.reuse, R29 ;  /* 0x000000132a347223 */ /* 0x080fe4000000001d */
[----:B------:R-:W-:Y:S02]  /*14f0*/  FFMA R54, R40, R19, R33 ;  /* 0x0000001328367223 */ /* 0x000fe40000000021 */
[----:B------:R-:W2:Y:S01]  /*1500*/  LDS.128 R16, [R6+0x310] ;  /* 0x0003100006107984 */ /* 0x000ea20000000c00 */
[-C--:B-----5:R-:W-:Y:S02]  /*1510*/  FFMA R48, R31, R8.reuse, R48 ;  /* 0x000000081f307223 */ /* 0x0a0fe40000000030 */
[----:B------:R-:W-:Y:S02]  /*1520*/  FFMA R50, R35, R8, R50 ;  /* 0x0000000823327223 */ /* 0x000fe40000000032 */
[----:B------:R-:W-:-:S02]  /*1530*/  FFMA R30, R31, R12, R30 ;  /* 0x0000000c1f1e7223 */ /* 0x000fc4000000001e */
[----:B------:R-:W-:Y:S02]  /*1540*/  FFMA R47, R32, R37, R47 ;  /* 0x00000025202f7223 */ /* 0x000fe4000000002f */
[----:B------:R-:W-:Y:S02]  /*1550*/  FFMA R45, R35, R12, R45 ;  /* 0x0000000c232d7223 */ /* 0x000fe4000000002d */
[-C--:B------:R-:W-:Y:S02]  /*1560*/  FFMA R8, R46, R9.reuse, R48 ;  /* 0x000000092e087223 */ /* 0x080fe40000000030 */
[----:B------:R-:W-:Y:S01]  /*1570*/  FFMA R9, R32, R9, R50 ;  /* 0x0000000920097223 */ /* 0x000fe20000000032 */
[----:B------:R-:W-:Y:S01]  /*1580*/  LDS R48, [R4+0x1a4] ;  /* 0x0001a40004307984 */ /* 0x000fe20000000800 */
[-C--:B------:R-:W-:Y:S02]  /*1590*/  FFMA R30, R46, R13.reuse, R30 ;  /* 0x0000000d2e1e7223 */ /* 0x080fe4000000001e */
[----:B------:R-:W-:Y:S01]  /*15a0*/  FFMA R38, R53, R38, R47 ;  /* 0x0000002635267223 */ /* 0x000fe2000000002f */
[----:B------:R-:W-:Y:S01]  /*15b0*/  LDS R50, [R4+0x188] ;  /* 0x0001880004327984 */ /* 0x000fe20000000800 */
[----:B------:R-:W-:-:S02]  /*15c0*/  FFMA R45, R32, R13, R45 ;  /* 0x0000000d202d7223 */ /* 0x000fc4000000002d */
[-C--:B------:R-:W-:Y:S01]  /*15d0*/  FFMA R8, R57, R10.reuse, R8 ;  /* 0x0000000a39087223 */ /* 0x080fe20000000008 */
[----:B------:R-:W-:Y:S01]  /*15e0*/  LDS R47, [R4+0x310] ;  /* 0x00031000042f7984 */ /* 0x000fe20000000800 */
[----:B------:R-:W-:Y:S02]  /*15f0*/  FFMA R10, R53, R10, R9 ;  /* 0x0000000a350a7223 */ /* 0x000fe40000000009 */
[-C--:B------:R-:W-:Y:S02]  /*1600*/  FFMA R60, R57, R14.reuse, R30 ;  /* 0x0000000e393c7223 */ /* 0x080fe4000000001e */
[----:B------:R-:W-:Y:S02]  /*1610*/  FFMA R61, R53, R14, R45 ;  /* 0x0000000e353d7223 */ /* 0x000fe4000000002d */
[----:B------:R-:W-:Y:S01]  /*1620*/  FFMA R13, R42, R39, R36 ;  /* 0x000000272a0d7223 */ /* 0x000fe20000000024 */
[----:B------:R-:W-:Y:S01]  /*1630*/  LDS R45, [R4+0x32c] ;  /* 0x00032c00042d7984 */ /* 0x000fe20000000800 */
[----:B0-----:R-:W-:-:S02]  /*1640*/  FFMA R55, R31, R20, R55 ;  /* 0x000000141f377223 */ /* 0x001fc40000000037 */
[----:B------:R-:W-:Y:S02]  /*1650*/  FFMA R14, R40, R39, R38 ;  /* 0x00000027280e7223 */ /* 0x000fe40000000026 */
[-C--:B-1----:R-:W-:Y:S01]  /*1660*/  FFMA R28, R31, R24.reuse, R28 ;  /* 0x000000181f1c7223 */ /* 0x082fe2000000001c */
[----:B------:R-:W-:Y:S01]  /*1670*/  LDS.128 R36, [R6+-0xee0] ;  /* 0xfff1200006247984 */ /* 0x000fe20000000c00 */
[C---:B------:R-:W-:Y:S02]  /*1680*/  FFMA R43, R35.reuse, R24, R43 ;  /* 0x00000018232b7223 */ /* 0x040fe4000000002b */
[C---:B------:R-:W-:Y:S02]  /*1690*/  FFMA R9, R46.reuse, R25, R28 ;  /* 0x000000192e097223 */ /* 0x040fe4000000001c */
[----:B--2---:R-:W-:Y:S02]  /*16a0*/  FFMA R34, R35, R16, R34 ;  /* 0x0000001023227223 */ /* 0x004fe40000000022 */
[----:B------:R-:W-:-:S02]  /*16b0*/  FFMA R12, R46, R21, R55 ;  /* 0x000000152e0c7223 */ /* 0x000fc40000000037 */
[----:B------:R-:W-:Y:S01]  /*16c0*/  FFMA R44, R31, R16, R44 ;  /* 0x000000101f2c7223 */ /* 0x000fe2000000002c */
[----:B------:R-:W0:Y:S01]  /*16d0*/  LDS R55, [R4] ;  /* 0x0000000004377984 */ /* 0x000e220000000800 */
[C---:B------:R-:W-:Y:S02]  /*16e0*/  FFMA R43, R32.reuse, R25, R43 ;  /* 0x00000019202b7223 */ /* 0x040fe4000000002b */
[----:B------:R-:W-:Y:S01]  /*16f0*/  FFMA R34, R32, R17, R34 ;  /* 0x0000001120227223 */ /* 0x000fe20000000022 */
[----:B------:R-:W1:Y:S01]  /*1700*/  LDS.128 R28, [R6+-0xfe0] ;  /* 0xfff02000061c7984 */ /* 0x000e620000000c00 */
[----:B------:R-:W-:Y:S02]  /*1710*/  FFMA R56, R35, R20, R56 ;  /* 0x0000001423387223 */ /* 0x000fe40000000038 */
[-C--:B------:R-:W-:Y:S02]  /*1720*/  FFMA R9, R57, R26.reuse, R9 ;  /* 0x0000001a39097223 */ /* 0x080fe40000000009 */
[----:B------:R-:W-:-:S02]  /*1730*/  FFMA R59, R53, R26, R43 ;  /* 0x0000001a353b7223 */ /* 0x000fc4000000002b */
[----:B------:R-:W-:Y:S01]  /*1740*/  FFMA R16, R46, R17, R44 ;  /* 0x000000112e107223 */ /* 0x000fe2000000002c */
[----:B------:R-:W2:Y:S01]  /*1750*/  LDS R43, [R4+0x1c] ;  /* 0x00001c00042b7984 */ /* 0x000ea20000000800 */
[----:B------:R-:W-:Y:S02]  /*1760*/  FFMA R56, R32, R21, R56 ;  /* 0x0000001520387223 */ /* 0x000fe40000000038 */
[----:B------:R-:W-:Y:S01]  /*1770*/  FFMA R58, R53, R18, R34 ;  /* 0x00000012353a7223 */ /* 0x000fe20000000022 */
[----:B------:R-:W-:Y:S01]  /*1780*/  LDS R46, [R4+0x498] ;  /* 0x00049800042e7984 */ /* 0x000fe20000000800 */
[C---:B------:R-:W-:Y:S02]  /*1790*/  FFMA R12, R57.reuse, R22, R12 ;  /* 0x00000016390c7223 */ /* 0x040fe4000000000c */
[----:B------:R-:W-:Y:S01]  /*17a0*/  FFMA R16, R57, R18, R16 ;  /* 0x0000001239107223 */ /* 0x000fe20000000010 */
[----:B------:R-:W3:Y:S01]  /*17b0*/  LDS.128 R32, [R6+0x20] ;  /* 0x0000200006207984 */ /* 0x000ee20000000c00 */
[----:B------:R-:W-:-:S02]  /*17c0*/  FFMA R20, R42, R11, R8 ;  /* 0x0000000b2a147223 */ /* 0x000fc40000000008 */
[----:B------:R-:W-:Y:S01]  /*17d0*/  FFMA R21, R40, R11, R10 ;  /* 0x0000000b28157223 */ /* 0x000fe2000000000a */
[----:B------:R-:W-:Y:S01]  /*17e0*/  LDS R44, [R4+0x4b4] ;  /* 0x0004b400042c7984 */ /* 0x000fe20000000800 */
[C---:B------:R-:W-:Y:S02]  /*17f0*/  FFMA R57, R42.reuse, R27, R9 ;  /* 0x0000001b2a397223 */ /* 0x040fe40000000009 */
[----:B------:R-:W-:Y:S01]  /*1800*/  FFMA R56, R53, R22, R56 ;  /* 0x0000001635387223 */ /* 0x000fe20000000038 */
[----:B------:R-:W4:Y:S01]  /*1810*/  LDS.128 R8, [R6+0x120] ;  /* 0x0001200006087984 */ /* 0x000f220000000c00 */
[C---:B------:R-:W-:Y:S02]  /*1820*/  FFMA R60, R42.reuse, R15, R60 ;  /* 0x0000000f2a3c7223 */ /* 0x040fe4000000003c */
[C---:B------:R-:W-:Y:S02]  /*1830*/  FFMA R53, R42.reuse, R23, R12 ;  /* 0x000000172a357223 */ /* 0x040fe4000000000c */
[----:B------:R-:W-:-:S02]  /*1840*/  FFMA R42, R42, R19, R16 ;  /* 0x000000132a2a7223 */ /* 0x000fc40000000010 */
[C---:B------:R-:W-:Y:S02]  /*1850*/  FFMA R61, R40.reuse, R15, R61 ;  /* 0x0000000f283d7223 */ /* 0x040fe4000000003d */
[C---:B------:R-:W-:Y:S02]  /*1860*/  FFMA R58, R40.reuse, R19, R58 ;  /* 0x00000013283a7223 */ /* 0x040fe4000000003a */
[C---:B------:R-:W-:Y:S02]  /*1870*/  FFMA R56, R40.reuse, R23, R56 ;  /* 0x0000001728387223 */ /* 0x040fe40000000038 */
[C---:B0-----:R-:W-:Y:S02]  /*1880*/  FFMA R16, R55.reuse, R36, R13 ;  /* 0x0000002437107223 */ /* 0x041fe4000000000d */
[----:B------:R-:W-:Y:S02]  /*1890*/  FFMA R59, R40, R27, R59 ;  /* 0x0000001b283b7223 */ /* 0x000fe4000000003b */
[----:B-1----:R-:W-:-:S02]  /*18a0*/  FFMA R49, R55, R28, R49 ;  /* 0x0000001c37317223 */ /* 0x002fc40000000031 */
[C---:B------:R-:W-:Y:S02]  /*18b0*/  FFMA R16, R50.reuse, R37, R16 ;  /* 0x0000002532107223 */ /* 0x040fe40000000010 */
[----:B------:R-:W-:Y:S02]  /*18c0*/  FFMA R22, R50, R29, R49 ;  /* 0x0000001d32167223 */ /* 0x000fe40000000031 */
[----:B--2---:R-:W-:Y:S02]  /*18d0*/  FFMA R51, R28, R43, R51 ;  /* 0x0000002b1c337223 */ /* 0x004fe40000000033 */
[----:B------:R-:W-:Y:S02]  /*18e0*/  FFMA R22, R47, R30, R22 ;  /* 0x0000001e2f167223 */ /* 0x000fe40000000016 */
[----:B------:R-:W-:Y:S02]  /*18f0*/  FFMA R49, R48, R29, R51 ;  /* 0x0000001d30317223 */ /* 0x000fe40000000033 */
[----:B------:R-:W-:-:S02]  /*1900*/  FFMA R36, R43, R36, R14 ;  /* 0x000000242b247223 */ /* 0x000fc4000000000e */
[----:B---3--:R-:W-:Y:S01]  /*1910*/  FFMA R52, R55, R32, R52 ;  /* 0x0000002037347223 */ /* 0x008fe20000000034 */
[----:B------:R-:W0:Y:S01]  /*1920*/  LDS.128 R12, [R6+-0xde0] ;  /* 0xfff22000060c7984 */ /* 0x000e220000000c00 */
[----:B------:R-:W-:Y:S02]  /*1930*/  FFMA R54, R32, R43, R54 ;  /* 0x0000002b20367223 */ /* 0x000fe40000000036 */
[----:B------:R-:W-:Y:S01]  /*1940*/  FFMA R28, R47, R38, R16 ;  /* 0x000000262f1c7223 */ /* 0x000fe20000000010 */
[----:B------:R-:W-:Y:S01]  /*1950*/  LDS R32, [R4+0x7c4] ;  /* 0x0007c40004207984 */ /* 0x000fe20000000800 */
[-C--:B------:R-:W-:Y:S02]  /*1960*/  FFMA R51, R50, R33.reuse, R52 ;  /* 0x0000002132337223 */ /* 0x080fe40000000034 */
[----:B------:R-:W-:Y:S01]  /*1970*/  FFMA R54, R48, R33, R54 ;  /* 0x0000002130367223 */ /* 0x000fe20000000036 */
[----:B------:R-:W1:Y:S01]  /*1980*/  LDS.128 R16, [R6+0x220] ;  /* 0x0002200006107984 */ /* 0x000e620000000c00 */
[----:B----4-:R-:W-:-:S02]  /*1990*/  FFMA R24, R55, R8, R20 ;  /* 0x0000000837187223 */ /* 0x010fc40000000014 */
[----:B------:R-:W-:Y:S01]  /*19a0*/  FFMA R33, R46, R31, R22 ;  /* 0x0000001f2e217223 */ /* 0x000fe20000000016 */
[----:B------:R-:W-:Y:S01]  /*19b0*/  LDS R52, [R4+0xad4] ;  /* 0x000ad40004347984 */ /* 0x000fe20000000800 */
[----:B------:R-:W-:Y:S02]  /*19c0*/  FFMA R8, R43, R8, R21 ;  /* 0x000000082b087223 */ /* 0x000fe40000000015 */
[----:B------:R-:W-:Y:S01]  /*19d0*/  FFMA R49, R45, R30, R49 ;  /* 0x0000001e2d317223 */ /* 0x000fe20000000031 */
[----:B------:R-:W2:Y:S01]  /*19e0*/  LDS.128 R20, [R6+-0xce0] ;  /* 0xfff3200006147984 */ /* 0x000ea20000000c00 */
[-C--:B------:R-:W-:Y:S02]  /*19f0*/  FFMA R30, R50, R9.reuse, R24 ;  /* 0x00000009321e7223 */ /* 0x080fe40000000018 */
[----:B------:R-:W-:Y:S01]  /*1a00*/  FFMA R8, R48, R9, R8 ;  /* 0x0000000930087223 */ /* 0x000fe20000000008 */
[----:B------:R-:W3:Y:S01]  /*1a10*/  LDS.128 R24, [R6+0x320] ;  /* 0x0003200006187984 */ /* 0x000ee20000000c00 */
[----:B------:R-:W-:-:S02]  /*1a20*/  FFMA R49, R44, R31, R49 ;  /* 0x0000001f2c317223 */ /* 0x000fc40000000031 */
[----:B------:R-:W-:Y:S02]  /*1a30*/  FFMA R8, R45, R10, R8 ;  /* 0x0000000a2d087223 */ /* 0x000fe40000000008 */
[----:B------:R-:W-:Y:S02]  /*1a40*/  FFMA R36, R48, R37, R36 ;  /* 0x0000002530247223 */ /* 0x000fe40000000024 */
[----:B------:R-:W-:Y:S02]  /*1a50*/  FFMA R31, R44, R11, R8 ;  /* 0x0000000b2c1f7223 */ /* 0x000fe40000000008 */
[-C--:B------:R-:W-:Y:S02]  /*1a60*/  FFMA R51, R47, R34.reuse, R51 ;  /* 0x000000222f337223 */ /* 0x080fe40000000033 */
[C---:B------:R-:W-:Y:S02]  /*1a70*/  FFMA R54, R45.reuse, R34, R54 ;  /* 0x000000222d367223 */ /* 0x040fe40000000036 */
[----:B------:R-:W-:Y:S01]  /*1a80*/  FFMA R29, R45, R38, R36 ;  /* 0x000000262d1d7223 */ /* 0x000fe20000000024 */
[----:B------:R-:W-:Y:S01]  /*1a90*/  LDS R34, [R4+0xab8] ;  /* 0x000ab80004227984 */ /* 0x000fe20000000800 */
[----:B------:R-:W-:-:S02]  /*1aa0*/  FFMA R51, R46, R35, R51 ;  /* 0x000000232e337223 */ /* 0x000fc40000000033 */
[----:B------:R-:W-:Y:S01]  /*1ab0*/  FFMA R54, R44, R35, R54 ;  /* 0x000000232c367223 */ /* 0x000fe20000000036 */
[----:B------:R-:W-:Y:S01]  /*1ac0*/  LDS R36, [R4+0x7a8] ;  /* 0x0007a80004247984 */ /* 0x000fe20000000800 */
[----:B------:R-:W-:Y:S02]  /*1ad0*/  FFMA R28, R46, R39, R28 ;  /* 0x000000272e1c7223 */ /* 0x000fe4000000001c */
[-C--:B0-----:R-:W-:Y:S02]  /*1ae0*/  FFMA R60, R55, R12.reuse, R60 ;  /* 0x0000000c373c7223 */ /* 0x081fe4000000003c */
[----:B------:R-:W-:Y:S02]  /*1af0*/  FFMA R61, R43, R12, R61 ;  /* 0x0000000c2b3d7223 */ /* 0x000fe4000000003d */
[-C--:B------:R-:W-:Y:S02]  /*1b00*/  FFMA R60, R50, R13.reuse, R60 ;  /* 0x0000000d323c7223 */ /* 0x080fe4000000003c */
[----:B------:R-:W-:-:S02]  /*1b10*/  FFMA R61, R48, R13, R61 ;  /* 0x0000000d303d7223 */ /* 0x000fc4000000003d */
[-C--:B-1----:R-:W-:Y:S02]  /*1b20*/  FFMA R57, R55, R16.reuse, R57 ;  /* 0x0000001037397223 */ /* 0x082fe40000000039 */
[----:B------:R-:W-:Y:S02]  /*1b30*/  FFMA R59, R43, R16, R59 ;  /* 0x000000102b3b7223 */ /* 0x000fe4000000003b */
[-C--:B------:R-:W-:Y:S02]  /*1b40*/  FFMA R57, R50, R17.reuse, R57 ;  /* 0x0000001132397223 */ /* 0x080fe40000000039 */
[----:B------:R-:W-:Y:S02]  /*1b50*/  FFMA R59, R48, R17, R59 ;  /* 0x00000011303b7223 */ /* 0x000fe4000000003b */
[-C--:B--2---:R-:W-:Y:S02]  /*1b60*/  FFMA R8, R55, R20.reuse, R53 ;  /* 0x0000001437087223 */ /* 0x084fe40000000035 */
[----:B------:R-:W-:Y:S01]  /*1b70*/  FFMA R56, R43, R20, R56 ;  /* 0x000000142b387223 */ /* 0x000fe20000000038 */
[----:B------:R-:W-:Y:S01]  /*1b80*/  LDS R53, [R4+0x94c] ;  /* 0x00094c0004357984 */ /* 0x000fe20000000800 */
[----:B------:R-:W-:-:S02]  /*1b90*/  FFMA R8, R50, R21, R8 ;  /* 0x0000001532087223 */ /* 0x000fc40000000008 */
[----:B------:R-:W-:Y:S02]  /*1ba0*/  FFMA R21, R48, R21, R56 ;  /* 0x0000001530157223 */ /* 0x000fe40000000038 */
[----:B---3--:R-:W-:Y:S02]  /*1bb0*/  FFMA R42, R55, R24, R42 ;  /* 0x00000018372a7223 */ /* 0x008fe4000000002a */
[-C--:B------:R-:W-:Y:S02]  /*1bc0*/  FFMA R35, R47, R14.reuse, R60 ;  /* 0x0000000e2f237223 */ /* 0x080fe4000000003c */
[----:B------:R-:W-:Y:S02]  /*1bd0*/  FFMA R37, R45, R14, R61 ;  /* 0x0000000e2d257223 */ /* 0x000fe4000000003d */
[-C--:B------:R-:W-:Y:S02]  /*1be0*/  FFMA R38, R47, R18.reuse, R57 ;  /* 0x000000122f267223 */ /* 0x080fe40000000039 */
[----:B------:R-:W-:-:S02]  /*1bf0*/  FFMA R40, R45, R18, R59 ;  /* 0x000000122d287223 */ /* 0x000fc4000000003b */
[----:B------:R-:W-:Y:S01]  /*1c00*/  FFMA R50, R50, R25, R42 ;  /* 0x0000001932327223 */ /* 0x000fe2000000002a */
[----:B------:R-:W-:Y:S01]  /*1c10*/  LDS R59, [R4+0x930] ;  /* 0x00093000043b7984 */ /* 0x000fe20000000800 */
[----:B------:R-:W-:Y:S02]  /*1c20*/  FFMA R21, R45, R22, R21 ;  /* 0x000000162d157223 */ /* 0x000fe40000000015 */
[----:B------:R-:W-:Y:S02]  /*1c30*/  FFMA R29, R44, R39, R29 ;  /* 0x000000272c1d7223 */ /* 0x000fe4000000001d */
[----:B------:R-:W-:Y:S01]  /*1c40*/  FFMA R30, R47, R10, R30 ;  /* 0x0000000a2f1e7223 */ /* 0x000fe2000000001e */
[----:B------:R-:W-:Y:S01]  /*1c50*/  LDS R39, [R4+0x63c] ;  /* 0x00063c0004277984 */ /* 0x000fe20000000800 */
[-C--:B------:R-:W-:Y:S02]  /*1c60*/  FFMA R35, R46, R15.reuse, R35 ;  /* 0x0000000f2e237223 */ /* 0x080fe40000000023 */
[----:B------:R-:W-:-:S02]  /*1c70*/  FFMA R37, R44, R15, R37 ;  /* 0x0000000f2c257223 */ /* 0x000fc40000000025 */
[-C--:B------:R-:W-:Y:S01]  /*1c80*/  FFMA R38, R46, R19.reuse, R38 ;  /* 0x000000132e267223 */ /* 0x080fe20000000026 */
[----:B------:R-:W0:Y:S01]  /*1c90*/  LDS.128 R12, [R6+-0xfd0] ;  /* 0xfff03000060c7984 */ /* 0x000e220000000c00 */
[----:B------:R-:W-:Y:S02]  /*1ca0*/  FFMA R40, R44, R19, R40 ;  /* 0x000000132c287223 */ /* 0x000fe40000000028 */
[----:B------:R-:W-:Y:S01]  /*1cb0*/  FFMA R58, R43, R24, R58 ;  /* 0x000000182b3a7223 */ /* 0x000fe2000000003a */
[----:B------:R-:W1:Y:S01]  /*1cc0*/  LDS.128 R16, [R6+0x30] ;  /* 0x0000300006107984 */ /* 0x000e620000000c00 */
[----:B------:R-:W-:Y:S02]  /*1cd0*/  FFMA R42, R47, R22, R8 ;  /* 0x000000162f2a7223 */ /* 0x000fe40000000008 */
[C---:B------:R-:W-:Y:S01]  /*1ce0*/  FFMA R30, R46.reuse, R11, R30 ;  /* 0x0000000b2e1e7223 */ /* 0x040fe2000000001e */
[----:B------:R2:W3:Y:S01]  /*1cf0*/  LDS R43, [R4+0x620] ;  /* 0x00062000042b7984 */ /* 0x0004e20000000800 */
[----:B------:R-:W-:-:S02]  /*1d00*/  FFMA R42, R46, R23, R42 ;  /* 0x000000172e2a7223 */ /* 0x000fc4000000002a */
[----:B------:R-:W-:Y:S01]  /*1d10*/  FFMA R56, R44, R23, R21 ;  /* 0x000000172c387223 */ /* 0x000fe20000000015 */
[----:B------:R-:W4:Y:S01]  /*1d20*/  LDS.128 R8, [R6+-0xed0] ;  /* 0xfff1300006087984 */ /* 0x000f220000000c00 */
[----:B------:R-:W-:Y:S02]  /*1d30*/  FFMA R58, R48, R25, R58 ;  /* 0x00000019303a7223 */ /* 0x000fe4000000003a */
[-C--:B------:R-:W-:Y:S01]  /*1d40*/  FFMA R50, R47, R26.reuse, R50 ;  /* 0x0000001a2f327223 */ /* 0x080fe20000000032 */
[----:B------:R-:W5:Y:S01]  /*1d50*/  LDS.128 R20, [R6+0x130] ;  /* 0x0001300006147984 */ /* 0x000f620000000c00 */
[----:B------:R-:W-:Y:S01]  /*1d60*/  FFMA R26, R45, R26, R58 ;  /* 0x0000001a2d1a7223 */ /* 0x000fe2000000003a */
[----:B--2---:R-:W-:Y:S01]  /*1d70*/  IADD3 R4, R4, 0x1880, RZ ;  /* 0x0000188004047810 */ /* 0x004fe20007ffe0ff */
[-C--:B------:R-:W-:Y:S02]  /*1d80*/  FFMA R58, R46, R27.reuse, R50 ;  /* 0x0000001b2e3a7223 */ /* 0x080fe40000000032 */
[----:B------:R-:W-:-:S02]  /*1d90*/  FFMA R44, R44, R27, R26 ;  /* 0x0000001b2c2c7223 */ /* 0x000fc4000000001a */
[----:B------:R-:W2:Y:S01]  /*1da0*/  LDS.128 R24, [R6+-0xcd0] ;  /* 0xfff3300006187984 */ /* 0x000ea20000000c00 */
[-C--:B0-----:R-:W-:Y:S02]  /*1db0*/  FFMA R49, R12, R39.reuse, R49 ;  /* 0x000000270c317223 */ /* 0x081fe40000000031 */
[----:B-1----:R-:W-:Y:S02]  /*1dc0*/  FFMA R54, R16, R39, R54 ;  /* 0x0000002710367223 */ /* 0x002fe40000000036 */
[-C--:B------:R-:W-:Y:S02]  /*1dd0*/  FFMA R49, R32, R13.reuse, R49 ;  /* 0x0000000d20317223 */ /* 0x080fe40000000031 */
[C---:B---3--:R-:W-:Y:S02]  /*1de0*/  FFMA R33, R43.reuse, R12, R33 ;  /* 0x0000000c2b217223 */ /* 0x048fe40000000021 */
[----:B------:R-:W-:Y:S02]  /*1df0*/  FFMA R51, R43, R16, R51 ;  /* 0x000000102b337223 */ /* 0x000fe40000000033 */
[----:B------:R-:W-:-:S02]  /*1e00*/  FFMA R33, R36, R13, R33 ;  /* 0x0000000d24217223 */ /* 0x000fc40000000021 */
[-C--:B------:R-:W-:Y:S02]  /*1e10*/  FFMA R51, R36, R17.reuse, R51 ;  /* 0x0000001124337223 */ /* 0x080fe40000000033 */
[----:B------:R-:W-:Y:S02]  /*1e20*/  FFMA R54, R32, R17, R54 ;  /* 0x0000001120367223 */ /* 0x000fe40000000036 */
[-C--:B----4-:R-:W-:Y:S02]  /*1e30*/  FFMA R28, R43, R8.reuse, R28 ;  /* 0x000000082b1c7223 */ /* 0x090fe4000000001c */
[----:B------:R-:W-:Y:S02]  /*1e40*/  FFMA R29, R39, R8, R29 ;  /* 0x00000008271d7223 */ /* 0x000fe4000000001d */
[-C--:B-----5:R-:W-:Y:S02]  /*1e50*/  FFMA R30, R43, R20.reuse, R30 ;  /* 0x000000142b1e7223 */ /* 0x0a0fe4000000001e */
[----:B------:R-:W-:-:S02]  /*1e60*/  FFMA R31, R39, R20, R31 ;  /* 0x00000014271f7223 */ /* 0x000fc4000000001f */
[-C--:B------:R-:W-:Y:S02]  /*1e70*/  FFMA R33, R59, R14.reuse, R33 ;  /* 0x0000000e3b217223 */ /* 0x080fe40000000021 */
[----:B------:R-:W-:Y:S02]  /*1e80*/  FFMA R49, R53, R14, R49 ;  /* 0x0000000e35317223 */ /* 0x000fe40000000031 */
[-C--:B------:R-:W-:Y:S02]  /*1e90*/  FFMA R51, R59, R18.reuse, R51 ;  /* 0x000000123b337223 */ /* 0x080fe40000000033 */
[----:B------:R-:W-:Y:S02]  /*1ea0*/  FFMA R54, R53, R18, R54 ;  /* 0x0000001235367223 */ /* 0x000fe40000000036 */
[-C--:B------:R-:W-:Y:S02]  /*1eb0*/  FFMA R28, R36, R9.reuse, R28 ;  /* 0x00000009241c7223 */ /* 0x080fe4000000001c */
[----:B------:R-:W-:-:S02]  /*1ec0*/  FFMA R29, R32, R9, R29 ;  /* 0x00000009201d7223 */ /* 0x000fc4000000001d */
[-C--:B------:R-:W-:Y:S02]  /*1ed0*/  FFMA R30, R36, R21.reuse, R30 ;  /* 0x00000015241e7223 */ /* 0x080fe4000000001e */
[----:B------:R-:W-:Y:S02]  /*1ee0*/  FFMA R31, R32, R21, R31 ;  /* 0x00000015201f7223 */ /* 0x000fe4000000001f */
[-C--:B------:R-:W-:Y:S02]  /*1ef0*/  FFMA R33, R34, R15.reuse, R33 ;  /* 0x0000000f22217223 */ /* 0x080fe40000000021 */
[----:B------:R-:W-:Y:S02]  /*1f00*/  FFMA R49, R52, R15, R49 ;  /* 0x0000000f34317223 */ /* 0x000fe40000000031 */
[-C--:B------:R-:W-:Y:S01]  /*1f10*/  FFMA R51, R34, R19.reuse, R51 ;  /* 0x0000001322337223 */ /* 0x080fe20000000033 */
[----:B------:R-:W0:Y:S01]  /*1f20*/  LDS.128 R12, [R6+-0xdd0] ;  /* 0xfff23000060c7984 */ /* 0x000e220000000c00 */
[----:B------:R-:W-:-:S02]  /*1f30*/  FFMA R54, R52, R19, R54 ;  /* 0x0000001334367223 */ /* 0x000fc40000000036 */
[C---:B------:R-:W-:Y:S01]  /*1f40*/  FFMA R55, R59.reuse, R10, R28 ;  /* 0x0000000a3b377223 */ /* 0x040fe2000000001c */
[----:B------:R-:W1:Y:S01]  /*1f50*/  LDS.128 R16, [R6+0x230] ;  /* 0x0002300006107984 */ /* 0x000e620000000c00 */
[----:B------:R-:W-:Y:S02]  /*1f60*/  FFMA R47, R59, R22, R30 ;  /* 0x000000163b2f7223 */ /* 0x000fe4000000001e */
[C---:B------:R-:W-:Y:S02]  /*1f70*/  FFMA R10, R53.reuse, R10, R29 ;  /* 0x0000000a350a7223 */ /* 0x040fe4000000001d */
[----:B------:R-:W-:Y:S02]  /*1f80*/  FFMA R22, R53, R22, R31 ;  /* 0x0000001635167223 */ /* 0x000fe4000000001f */
[----:B------:R3:W4:Y:S01]  /*1f90*/  LDS.128 R28, [R6+0x330] ;  /* 0x00033000061c7984 */ /* 0x0007220000000c00 */
[-C--:B--2---:R-:W-:Y:S02]  /*1fa0*/  FFMA R56, R39, R24.reuse, R56 ;  /* 0x0000001827387223 */ /* 0x084fe40000000038 */
[----:B------:R-:W-:-:S02]  /*1fb0*/  FFMA R42, R43, R24, R42 ;  /* 0x000000182b2a7223 */ /* 0x000fc4000000002a */
[-C--:B------:R-:W-:Y:S02]  /*1fc0*/  FFMA R56, R32, R25.reuse, R56 ;  /* 0x0000001920387223 */ /* 0x080fe40000000038 */
[----:B------:R-:W-:Y:S01]  /*1fd0*/  FFMA R42, R36, R25, R42 ;  /* 0x00000019242a7223 */ /* 0x000fe2000000002a */
[----:B---3--:R-:W-:Y:S01]  /*1fe0*/  IADD3 R6, R6, 0x40, RZ ;  /* 0x0000004006067810 */ /* 0x008fe20007ffe0ff */
[-C--:B------:R-:W-:Y:S02]  /*1ff0*/  FFMA R56, R53, R26.reuse, R56 ;  /* 0x0000001a35387223 */ /* 0x080fe40000000038 */
[----:B------:R-:W-:Y:S02]  /*2000*/  FFMA R42, R59, R26, R42 ;  /* 0x0000001a3b2a7223 */ /* 0x000fe4000000002a */
[C---:B------:R-:W-:Y:S02]  /*2010*/  FFMA R57, R52.reuse, R11, R10 ;  /* 0x0000000b34397223 */ /* 0x040fe4000000000a */
[----:B------:R-:W-:-:S02]  /*2020*/  FFMA R48, R52, R23, R22 ;  /* 0x0000001734307223 */ /* 0x000fc40000000016 */
[C---:B------:R-:W-:Y:S02]  /*2030*/  FFMA R55, R34.reuse, R11, R55 ;  /* 0x0000000b22377223 */ /* 0x040fe40000000037 */
[----:B------:R-:W-:Y:S02]  /*2040*/  FFMA R47, R34, R23, R47 ;  /* 0x00000017222f7223 */ /* 0x000fe4000000002f */
[-C--:B0-----:R-:W-:Y:S02]  /*2050*/  FFMA R35, R43, R12.reuse, R35 ;  /* 0x0000000c2b237223 */ /* 0x081fe40000000023 */
[C---:B------:R-:W-:Y:S02]  /*2060*/  FFMA R37, R39.reuse, R12, R37 ;  /* 0x0000000c27257223 */ /* 0x040fe40000000025 */
[-C--:B-1----:R-:W-:Y:S02]  /*2070*/  FFMA R40, R39, R16.reuse, R40 ;  /* 0x0000001027287223 */ /* 0x082fe40000000028 */
[----:B------:R-:W-:-:S02]  /*2080*/  FFMA R38, R43, R16, R38 ;  /* 0x000000102b267223 */ /* 0x000fc40000000026 */
[-C--:B------:R-:W-:Y:S02]  /*2090*/  FFMA R35, R36, R13.reuse, R35 ;  /* 0x0000000d24237223 */ /* 0x080fe40000000023 */
[C---:B------:R-:W-:Y:S02]  /*20a0*/  FFMA R37, R32.reuse, R13, R37 ;  /* 0x0000000d20257223 */ /* 0x040fe40000000025 */
[-C--:B----4-:R-:W-:Y:S02]  /*20b0*/  FFMA R58, R43, R28.reuse, R58 ;  /* 0x0000001c2b3a7223 */ /* 0x090fe4000000003a */
[----:B------:R-:W-:Y:S02]  /*20c0*/  FFMA R44, R39, R28, R44 ;  /* 0x0000001c272c7223 */ /* 0x000fe4000000002c */
[-C--:B------:R-:W-:Y:S02]  /*20d0*/  FFMA R40, R32, R17.reuse, R40 ;  /* 0x0000001120287223 */ /* 0x080fe40000000028 */
[----:B------:R-:W-:-:S02]  /*20e0*/  FFMA R38, R36, R17, R38 ;  /* 0x0000001124267223 */ /* 0x000fc40000000026 */
[-C--:B------:R-:W-:Y:S02]  /*20f0*/  FFMA R58, R36, R29.reuse, R58 ;  /* 0x0000001d243a7223 */ /* 0x080fe4000000003a */
[----:B------:R-:W-:Y:S02]  /*2100*/  FFMA R44, R32, R29, R44 ;  /* 0x0000001d202c7223 */ /* 0x000fe4000000002c */
[-C--:B------:R-:W-:Y:S02]  /*2110*/  FFMA R35, R59, R14.reuse, R35 ;  /* 0x0000000e3b237223 */ /* 0x080fe40000000023 */
[C---:B------:R-:W-:Y:S02]  /*2120*/  FFMA R37, R53.reuse, R14, R37 ;  /* 0x0000000e35257223 */ /* 0x040fe40000000025 */
[-C--:B------:R-:W-:Y:S02]  /*2130*/  FFMA R40, R53, R18.reuse, R40 ;  /* 0x0000001235287223 */ /* 0x080fe40000000028 */
[----:B------:R-:W-:-:S02]  /*2140*/  FFMA R38, R59, R18, R38 ;  /* 0x000000123b267223 */ /* 0x000fc40000000026 */
[-C--:B------:R-:W-:Y:S02]  /*2150*/  FFMA R58, R59, R30.reuse, R58 ;  /* 0x0000001e3b3a7223 */ /* 0x080fe4000000003a */
[----:B------:R-:W-:Y:S02]  /*2160*/  FFMA R44, R53, R30, R44 ;  /* 0x0000001e352c7223 */ /* 0x000fe4000000002c */
[-C--:B------:R-:W-:Y:S02]  /*2170*/  FFMA R46, R34, R15.reuse, R35 ;  /* 0x0000000f222e7223 */ /* 0x080fe40000000023 */
[C---:B------:R-:W-:Y:S02]  /*2180*/  FFMA R50, R52.reuse, R15, R37 ;  /* 0x0000000f34327223 */ /* 0x040fe40000000025 */
[C---:B------:R-:W-:Y:S02]  /*2190*/  FFMA R45, R52.reuse, R19, R40 ;  /* 0x00000013342d7223 */ /* 0x040fe40000000028 */
[----:B------:R-:W-:-:S02]  /*21a0*/  FFMA R32, R52, R27, R56 ;  /* 0x0000001b34207223 */ /* 0x000fc40000000038 */
[C---:B------:R-:W-:Y:S02]  /*21b0*/  FFMA R35, R34.reuse, R19, R38 ;  /* 0x0000001322237223 */ /* 0x040fe40000000026 */
[C---:B------:R-:W-:Y:S02]  /*21c0*/  FFMA R43, R34.reuse, R27, R42 ;  /* 0x0000001b222b7223 */ /* 0x040fe4000000002a */
[-C--:B------:R-:W-:Y:S02]  /*21d0*/  FFMA R53, R34, R31.reuse, R58 ;  /* 0x0000001f22357223 */ /* 0x080fe4000000003a */
[----:B------:R-:W-:Y:S01]  /*21e0*/  FFMA R52, R52, R31, R44 ;  /* 0x0000001f34347223 */ /* 0x000fe2000000002c */
[----:B------:R-:W-:Y:S01]  /*21f0*/  @!P0 CALL.REL.NOINC `(.L_x_0) ;  /* 0x0000001000008944 */ /* 0x000fe20003c00000 */
[----:B------:R-:W-:Y:S05]  /*2200*/  BRA `(.L_x_1) ;  /* 0xffffeb9000007947 */ /* 0x000fea000383ffff */
.L_x_0:
[----:B------:R-:W-:-:S04]  /*2210*/  UIADD3 UR4, UR4, 0x1, URZ ;  /* 0x0000000104047890 */ /* 0x000fc8000fffe03f */
[----:B------:R-:W-:-:S06]  /*2220*/  UISETP.GE.U32.AND UP0, UPT, UR4, 0x4, UPT ;  /* 0x000000040400788c */ /* 0x000fcc000bf06070 */
[----:B------:R-:W-:-:S13]  /*2230*/  PLOP3.LUT P0, PT, PT, PT, UP0, 0x80, 0x0 ;  /* 0x000000000000781c */ /* 0x000fda0003f0f008 */
[----:B------:R-:W-:Y:S01]  /*2240*/  @P0 CALL.REL.NOINC `(.L_x_2) ;  /* 0x0000001000000944 */ /* 0x000fe20003c00000 */
[----:B------:R-:W-:Y:S05]  /*2250*/  BRA `(.L_x_3) ;  /* 0xffffdfa000007947 */ /* 0x000fea000383ffff */
.L_x_2:
[----:B------:R-:W-:Y:S01]  /*2260*/  USHF.R.S32.HI UR4, URZ, 0x1, UR6 ;  /* 0x000000013f047899 */ /* 0x000fe20008011406 */
[----:B------:R-:W-:Y:S01]  /*2270*/  IMAD R0, R0, 0x310, R41 ;  /* 0x0000031000007824 */ /* 0x000fe200078e0229 */
[----:B------:R-:W-:Y:S02]  /*2280*/  MOV R7, UR7 ;  /* 0x0000000700077c02 */ /* 0x000fe40008000f00 */
[----:B------:R-:W-:Y:S02]  /*2290*/  FMNMX R33, RZ, R33, !PT ;  /* 0x00000021ff217209 */ /* 0x000fe40007800000 */
[----:B------:R-:W-:Y:S02]  /*22a0*/  MOV R3, UR4 ;  /* 0x0000000400037c02 */ /* 0x000fe40008000f00 */
[----:B------:R-:W-:Y:S02]  /*22b0*/  FMNMX R51, RZ, R51, !PT ;  /* 0x00000033ff337209 */ /* 0x000fe40007800000 */
[----:B------:R-:W-:Y:S01]  /*22c0*/  FMNMX R49, RZ, R49, !PT ;  /* 0x00000031ff317209 */ /* 0x000fe20007800000 */
[----:B------:R-:W-:Y:S01]  /*22d0*/  IMAD R0, R3, 0x1880, R0 ;  /* 0x0000188003007824 */ /* 0x000fe200078e0200 */
[----:B------:R-:W-:-:S02]  /*22e0*/  FMNMX R55, RZ, R55, !PT ;  /* 0x00000037ff377209 */ /* 0x000fc40007800000 */
[----:B------:R-:W-:Y:S01]  /*22f0*/  FMNMX R47, RZ, R47, !PT ;  /* 0x0000002fff2f7209 */ /* 0x000fe20007800000 */
[----:B------:R-:W-:Y:S01]  /*2300*/  IMAD R3, R7, 0x7, R0 ;  /* 0x0000000707037824 */ /* 0x000fe200078e0200 */
[----:B------:R-:W-:Y:S02]  /*2310*/  FMNMX R57, RZ, R57, !PT ;  /* 0x00000039ff397209 */ /* 0x000fe40007800000 */
[----:B------:R-:W-:Y:S01]  /*2320*/  FMNMX R7, RZ, R48, !PT ;  /* 0x00000030ff077209 */ /* 0x000fe20007800000 */
[----:B------:R-:W-:Y:S01]  /*2330*/  IMAD R2, R2, 0x1c, R3 ;  /* 0x0000001c02027824 */ /* 0x000fe200078e0203 */
[----:B------:R-:W-:Y:S02]  /*2340*/  FMNMX R9, RZ, R46, !PT ;  /* 0x0000002eff097209 */ /* 0x000fe40007800000 */
[----:B------:R-:W-:Y:S01]  /*2350*/  FMNMX R35, RZ, R35, !PT ;  /* 0x00000023ff237209 */ /* 0x000fe20007800000 */
[----:B------:R-:W-:Y:S01]  /*2360*/  IMAD.WIDE R2, R2, R5, c[0x0][0x170] ;  /* 0x00005c0002027625 */ /* 0x000fe200078e0205 */
[----:B------:R-:W-:-:S02]  /*2370*/  FMNMX R5, RZ, R54, !PT ;  /* 0x00000036ff057209 */ /* 0x000fc40007800000 */
[----:B------:R-:W-:Y:S02]  /*2380*/  FMNMX R11, RZ, R50, !PT ;  /* 0x00000032ff0b7209 */ /* 0x000fe40007800000 */
[----:B------:R-:W-:Y:S01]  /*2390*/  FMNMX R45, RZ, R45, !PT ;  /* 0x0000002dff2d7209 */ /* 0x000fe20007800000 */
[----:B------:R0:W-:Y:S01]  /*23a0*/  STG.E [R2.64+0x3138], R5 ;  /* 0x0031380502007986 */ /* 0x0001e2000c101908 */
[----:B------:R-:W-:Y:S02]  /*23b0*/  FMNMX R43, RZ, R43, !PT ;  /* 0x0000002bff2b7209 */ /* 0x000fe40007800000 */
[----:B------:R-:W-:Y:S01]  /*23c0*/  FMNMX R53, RZ, R53, !PT ;  /* 0x00000035ff357209 */ /* 0x000fe20007800000 */
[----:B------:R-:W-:Y:S01]  /*23d0*/  STG.E [R2.64], R33 ;  /* 0x0000002102007986 */ /* 0x000fe2000c101908 */
[----:B------:R-:W-:-:S03]  /*23e0*/  FMNMX R13, RZ, R52, !PT ;  /* 0x00000034ff0d7209 */ /* 0x000fc60007800000 */
[----:B------:R-:W-:Y:S01]  /*23f0*/  STG.E [R2.64+0x3100], R51 ;  /* 0x0031003302007986 */ /* 0x000fe2000c101908 */
[----:B0-----:R-:W-:-:S03]  /*2400*/  FMNMX R5, RZ, R32, !PT ;  /* 0x00000020ff057209 */ /* 0x001fc60007800000 */
[----:B------:R-:W-:Y:S04]  /*2410*/  STG.E [R2.64+0x38], R49 ;  /* 0x0000383102007986 */ /* 0x000fe8000c101908 */
        /* <DEDUP_REMOVED lines=11> */
[----:B------:R-:W-:Y:S01]  /*24d0*/  STG.E [R2.64+0x3a68], R13 ;  /* 0x003a680d02007986 */ /* 0x000fe2000c101908 */
[----:B------:R-:W-:Y:S05]  /*24e0*/  EXIT ;  /* 0x000000000000794d */ /* 0x000fea0003800000 */
.L_x_4:
[----:B------:R-:W-:-:S00]  /*24f0*/  BRA `(.L_x_4) ;  /* 0xfffffff000007947 */ /* 0x000fc0000383ffff */
[----:B------:R-:W-:-:S00]  /*2500*/  NOP ;  /* 0x0000000000007918 */ /* 0x000fc00000000000 */
[----:B------:R-:W-:-:S00]  /*2510*/  NOP ;  /* 0x0000000000007918 */ /* 0x000fc00000000000 */
[----:B------:R-:W-:-:S00]  /*2520*/  NOP ;  /* 0x0000000000007918 */ /* 0x000fc00000000000 */
[----:B------:R-:W-:-:S00]  /*2530*/  NOP ;  /* 0x0000000000007918 */ /* 0x000fc00000000000 */
[----:B------:R-:W-:-:S00]  /*2540*/  NOP ;  /* 0x0000000000007918 */ /* 0x000fc00000000000 */
[----:B------:R-:W-:-:S00]  /*2550*/  NOP ;  /* 0x0000000000007918 */ /* 0x000fc00000000000 */
[----:B------:R-:W-:-:S00]  /*2560*/  NOP ;  /* 0x0000000000007918 */ /* 0x000fc00000000000 */
[----:B------:R-:W-:-:S00]  /*2570*/  NOP ;  /* 0x0000000000007918 */ /* 0x000fc00000000000 */
.L_x_5:


//--------------------- .nv.shared.candidate3     --------------------------
	.section	.nv.shared.candidate3,"aw",@nobits
	.align	4
.nv.shared.candidate3:
	.zero		33280
